	.target	sm_80

	.elftype	@"ET_EXEC"


//--------------------- .note.nv.tkinfo           --------------------------
	.section	.note.nv.tkinfo,"",@"SHT_NOTE"
	.sectionflags	@"SHF_NOTE_NV_TKINFO"
	.tkinfo
        /*0018*/ 	.word	0x00000002
        /*0030*/ 	.string	""
        /*0030*/ 	.string	"ptxas"
        /*0030*/ 	.string	"Cuda compilation tools, release 13.0, V13.0.88"
        /*0030*/ 	.string	"Build cuda_13.0.r13.0/compiler.36424714_0"
        /*0030*/ 	.string	"-v  -suppress-debug-info  -lineinfo  -arch sm_80 "



//--------------------- .note.nv.cuinfo           --------------------------
	.section	.note.nv.cuinfo,"",@"SHT_NOTE"
	.sectionflags	@"SHF_NOTE_NV_CUINFO"
        /*0018*/ 	.short	0x0002
        /*001a*/ 	.short	0x0050
        /*001c*/ 	.short	0x0082
	.zero		2


//--------------------- .nv.info                  --------------------------
	.section	.nv.info,"",@"SHT_CUDA_INFO"
	.align	4


	//----- nvinfo : EIATTR_REGCOUNT
	.align		4
        /*0000*/ 	.byte	0x04, 0x2f
        /*0002*/ 	.short	(.L_1 - .L_0)
	.align		4
.L_0:
        /*0004*/ 	.word	index@(matmul_kernel)
        /*0008*/ 	.word	0x00000096


	//----- nvinfo : EIATTR_FRAME_SIZE
	.align		4
.L_1:
        /*000c*/ 	.byte	0x04, 0x11
        /*000e*/ 	.short	(.L_3 - .L_2)
	.align		4
.L_2:
        /*0010*/ 	.word	index@(matmul_kernel)
        /*0014*/ 	.word	0x00000000


	//----- nvinfo : EIATTR_MIN_STACK_SIZE
	.align		4
.L_3:
        /*0018*/ 	.byte	0x04, 0x12
        /*001a*/ 	.short	(.L_5 - .L_4)
	.align		4
.L_4:
        /*001c*/ 	.word	index@(matmul_kernel)
        /*0020*/ 	.word	0x00000000
.L_5:


//--------------------- .nv.info.matmul_kernel    --------------------------
	.section	.nv.info.matmul_kernel,"",@"SHT_CUDA_INFO"
	.sectionflags	@""
	.align	4


	//----- nvinfo : EIATTR_CUDA_API_VERSION
	.align		4
        /*0000*/ 	.byte	0x04, 0x37
        /*0002*/ 	.short	(.L_7 - .L_6)
.L_6:
        /*0004*/ 	.word	0x00000082


	//----- nvinfo : EIATTR_SW2861232_WAR
	.align		4
.L_7:
        /*0008*/ 	.byte	0x01, 0x35
	.zero		2


	//----- nvinfo : EIATTR_PARAM_CBANK
	.align		4
        /*000c*/ 	.byte	0x04, 0x0a
        /*000e*/ 	.short	(.L_9 - .L_8)
	.align		4
.L_8:
        /*0010*/ 	.word	index@(.nv.constant0.matmul_kernel)
        /*0014*/ 	.short	0x0160
        /*0016*/ 	.short	0x0050


	//----- nvinfo : EIATTR_CBANK_PARAM_SIZE
	.align		4
.L_9:
        /*0018*/ 	.byte	0x03, 0x19
        /*001a*/ 	.short	0x0050


	//----- nvinfo : EIATTR_KPARAM_INFO
	.align		4
        /*001c*/ 	.byte	0x04, 0x17
        /*001e*/ 	.short	(.L_11 - .L_10)
.L_10:
        /*0020*/ 	.word	0x00000000
        /*0024*/ 	.short	0x000d
        /*0026*/ 	.short	0x0048
        /*0028*/ 	.byte	0x00, 0xf4, 0x21, 0x00


	//----- nvinfo : EIATTR_KPARAM_INFO
	.align		4
.L_11:
        /*002c*/ 	.byte	0x04, 0x17
        /*002e*/ 	.short	(.L_13 - .L_12)
.L_12:
        /*0030*/ 	.word	0x00000000
        /*0034*/ 	.short	0x000c
        /*0036*/ 	.short	0x0040
        /*0038*/ 	.byte	0x00, 0xf4, 0x21, 0x00


	//----- nvinfo : EIATTR_KPARAM_INFO
	.align		4
.L_13:
        /*003c*/ 	.byte	0x04, 0x17
        /*003e*/ 	.short	(.L_15 - .L_14)
.L_14:
        /*0040*/ 	.word	0x00000000
        /*0044*/ 	.short	0x000b
        /*0046*/ 	.short	0x0038
        /*0048*/ 	.byte	0x00, 0xf0, 0x11, 0x00


	//----- nvinfo : EIATTR_KPARAM_INFO
	.align		4
.L_15:
        /*004c*/ 	.byte	0x04, 0x17
        /*004e*/ 	.short	(.L_17 - .L_16)
.L_16:
        /*0050*/ 	.word	0x00000000
        /*0054*/ 	.short	0x000a
        /*0056*/ 	.short	0x0034
        /*0058*/ 	.byte	0x00, 0xf0, 0x11, 0x00


	//----- nvinfo : EIATTR_KPARAM_INFO
	.align		4
.L_17:
        /*005c*/ 	.byte	0x04, 0x17
        /*005e*/ 	.short	(.L_19 - .L_18)
.L_18:
        /*0060*/ 	.word	0x00000000
        /*0064*/ 	.short	0x0009
        /*0066*/ 	.short	0x0030
        /*0068*/ 	.byte	0x00, 0xf0, 0x11, 0x00


	//----- nvinfo : EIATTR_KPARAM_INFO
	.align		4
.L_19:
        /*006c*/ 	.byte	0x04, 0x17
        /*006e*/ 	.short	(.L_21 - .L_20)
.L_20:
        /*0070*/ 	.word	0x00000000
        /*0074*/ 	.short	0x0008
        /*0076*/ 	.short	0x002c
        /*0078*/ 	.byte	0x00, 0xf0, 0x11, 0x00


	//----- nvinfo : EIATTR_KPARAM_INFO
	.align		4
.L_21:
        /*007c*/ 	.byte	0x04, 0x17
        /*007e*/ 	.short	(.L_23 - .L_22)
.L_22:
        /*0080*/ 	.word	0x00000000
        /*0084*/ 	.short	0x0007
        /*0086*/ 	.short	0x0028
        /*0088*/ 	.byte	0x00, 0xf0, 0x11, 0x00


	//----- nvinfo : EIATTR_KPARAM_INFO
	.align		4
.L_23:
        /*008c*/ 	.byte	0x04, 0x17
        /*008e*/ 	.short	(.L_25 - .L_24)
.L_24:
        /*0090*/ 	.word	0x00000000
        /*0094*/ 	.short	0x0006
        /*0096*/ 	.short	0x0024
        /*0098*/ 	.byte	0x00, 0xf0, 0x11, 0x00


	//----- nvinfo : EIATTR_KPARAM_INFO
	.align		4
.L_25:
        /*009c*/ 	.byte	0x04, 0x17
        /*009e*/ 	.short	(.L_27 - .L_26)
.L_26:
        /*00a0*/ 	.word	0x00000000
        /*00a4*/ 	.short	0x0005
        /*00a6*/ 	.short	0x0020
        /*00a8*/ 	.byte	0x00, 0xf0, 0x11, 0x00


	//----- nvinfo : EIATTR_KPARAM_INFO
	.align		4
.L_27:
        /*00ac*/ 	.byte	0x04, 0x17
        /*00ae*/ 	.short	(.L_29 - .L_28)
.L_28:
        /*00b0*/ 	.word	0x00000000
        /*00b4*/ 	.short	0x0004
        /*00b6*/ 	.short	0x001c
        /*00b8*/ 	.byte	0x00, 0xf0, 0x11, 0x00


	//----- nvinfo : EIATTR_KPARAM_INFO
	.align		4
.L_29:
        /*00bc*/ 	.byte	0x04, 0x17
        /*00be*/ 	.short	(.L_31 - .L_30)
.L_30:
        /*00c0*/ 	.word	0x00000000
        /*00c4*/ 	.short	0x0003
        /*00c6*/ 	.short	0x0018
        /*00c8*/ 	.byte	0x00, 0xf0, 0x11, 0x00


	//----- nvinfo : EIATTR_KPARAM_INFO
	.align		4
.L_31:
        /*00cc*/ 	.byte	0x04, 0x17
        /*00ce*/ 	.short	(.L_33 - .L_32)
.L_32:
        /*00d0*/ 	.word	0x00000000
        /*00d4*/ 	.short	0x0002
        /*00d6*/ 	.short	0x0010
        /*00d8*/ 	.byte	0x00, 0xf4, 0x21, 0x00


	//----- nvinfo : EIATTR_KPARAM_INFO
	.align		4
.L_33:
        /*00dc*/ 	.byte	0x04, 0x17
        /*00de*/ 	.short	(.L_35 - .L_34)
.L_34:
        /*00e0*/ 	.word	0x00000000
        /*00e4*/ 	.short	0x0001
        /*00e6*/ 	.short	0x0008
        /*00e8*/ 	.byte	0x00, 0xf4, 0x21, 0x00


	//----- nvinfo : EIATTR_KPARAM_INFO
	.align		4
.L_35:
        /*00ec*/ 	.byte	0x04, 0x17
        /*00ee*/ 	.short	(.L_37 - .L_36)
.L_36:
        /*00f0*/ 	.word	0x00000000
        /*00f4*/ 	.short	0x0000
        /*00f6*/ 	.short	0x0000
        /*00f8*/ 	.byte	0x00, 0xf4, 0x21, 0x00


	//----- nvinfo : EIATTR_MAXREG_COUNT
	.align		4
.L_37:
        /*00fc*/ 	.byte	0x03, 0x1b
        /*00fe*/ 	.short	0x00ff


	//----- nvinfo : EIATTR_NUM_BARRIERS
	.align		4
        /*0100*/ 	.byte	0x02, 0x4c
        /*0102*/ 	.byte	0x01
	.zero		1


	//----- nvinfo : EIATTR_MERCURY_ISA_VERSION
	.align		4
        /*0104*/ 	.byte	0x03, 0x5f
        /*0106*/ 	.short	0x0000


	//----- nvinfo : EIATTR_EXIT_INSTR_OFFSETS
	.align		4
        /*0108*/ 	.byte	0x04, 0x1c
        /*010a*/ 	.short	(.L_39 - .L_38)


	//   ....[0]....
.L_38:
        /*010c*/ 	.word	0x00002330


	//   ....[1]....
        /*0110*/ 	.word	0x00002360


	//----- nvinfo : EIATTR_REQNTID
	.align		4
.L_39:
        /*0114*/ 	.byte	0x04, 0x10
        /*0116*/ 	.short	(.L_41 - .L_40)
.L_40:
        /*0118*/ 	.word	0x00000100
        /*011c*/ 	.word	0x00000001
        /*0120*/ 	.word	0x00000001
.L_41:


//--------------------- .nv.callgraph             --------------------------
	.section	.nv.callgraph,"",@"SHT_CUDA_CALLGRAPH"
	.align	4
	.sectionentsize	8
	.align		4
        /*0000*/ 	.word	0x00000000
	.align		4
        /*0004*/ 	.word	0xffffffff
	.align		4
        /*0008*/ 	.word	0x00000000
	.align		4
        /*000c*/ 	.word	0xfffffffe
	.align		4
        /*0010*/ 	.word	0x00000000
	.align		4
        /*0014*/ 	.word	0xfffffffd
	.align		4
        /*0018*/ 	.word	0x00000000
	.align		4
        /*001c*/ 	.word	0xfffffffc


//--------------------- .nv.rel.action            --------------------------
	.section	.nv.rel.action,"",@"SHT_CUDA_RELOCINFO"
	.align	8
	.sectionentsize	8
        /*0000*/ 	.byte	0x73, 0x00, 0x00, 0x00, 0x00, 0x00, 0x00, 0x00, 0x00, 0x00, 0x00, 0x11, 0x25, 0x00, 0x05, 0x36


//--------------------- .nv.constant0.matmul_kernel --------------------------
	.section	.nv.constant0.matmul_kernel,"a",@progbits
	.sectionflags	@""
	.align	4
.nv.constant0.matmul_kernel:
	.zero		432


//--------------------- .text.matmul_kernel       --------------------------
	.section	.text.matmul_kernel,"ax",@progbits
	.sectioninfo	@"SHI_REGISTERS=150"
	.align	128
        .global         matmul_kernel
        .type           matmul_kernel,@function
        .size           matmul_kernel,(.L_x_3 - matmul_kernel)
        .other          matmul_kernel,@"STO_CUDA_ENTRY STV_DEFAULT"
matmul_kernel:
.text.matmul_kernel:
[----:B------:R-:W-:Y:S02]  /*0000*/  IMAD.MOV.U32 R1, RZ, RZ, c[0x0][0x28] ;  /* 0x00000a00ff017624 */ /* 0x000fe400078e00ff */
[----:B------:R-:W-:Y:S01]  /*0010*/  IMAD.MOV.U32 R0, RZ, RZ, c[0x0][0x17c] ;  /* 0x00005f00ff007624 */ /* 0x000fe200078e00ff */
[----:B------:R-:W0:Y:S01]  /*0020*/  S2R R5, SR_CTAID.X ;  /* 0x0000000000057919 */ /* 0x000e220000002500 */
[----:B------:R-:W-:Y:S01]  /*0030*/  ULDC.64 UR6, c[0x0][0x118] ;  /* 0x0000460000067ab9 */ /* 0x000fe20000000a00 */
[----:B------:R-:W-:Y:S01]  /*0040*/  CS2R R36, SRZ ;  /* 0x0000000000247805 */ /* 0x000fe2000001ff00 */
[----:B------:R-:W-:Y:S01]  /*0050*/  CS2R R38, SRZ ;  /* 0x0000000000267805 */ /* 0x000fe2000001ff00 */
[----:B------:R-:W-:-:S04]  /*0060*/  IADD3 R0, R0, 0xf, RZ ;  /* 0x0000000f00007810 */ /* 0x000fc80007ffe0ff */
[----:B------:R-:W-:-:S04]  /*0070*/  SHF.R.S32.HI R3, RZ, 0x1f, R0 ;  /* 0x0000001fff037819 */ /* 0x000fc80000011400 */
[----:B------:R-:W-:-:S04]  /*0080*/  LEA.HI R3, R3, R0, RZ, 0x4 ;  /* 0x0000000003037211 */ /* 0x000fc800078f20ff */
[----:B------:R-:W-:-:S05]  /*0090*/  SHF.R.S32.HI R3, RZ, 0x4, R3 ;  /* 0x00000004ff037819 */ /* 0x000fca0000011403 */
[----:B------:R-:W-:Y:S01]  /*00a0*/  IMAD.SHL.U32 R4, R3, 0x8, RZ ;  /* 0x0000000803047824 */ /* 0x000fe200078e00ff */
[----:B0-----:R-:W-:-:S04]  /*00b0*/  IABS R8, R5 ;  /* 0x0000000500087213 */ /* 0x001fc80000000000 */
[-C--:B------:R-:W-:Y:S02]  /*00c0*/  IABS R7, R4.reuse ;  /* 0x0000000400077213 */ /* 0x080fe40000000000 */
[----:B------:R-:W-:Y:S02]  /*00d0*/  IABS R10, R4 ;  /* 0x00000004000a7213 */ /* 0x000fe40000000000 */
[----:B------:R-:W0:Y:S08]  /*00e0*/  I2F.RP R0, R7 ;  /* 0x0000000700007306 */ /* 0x000e300000209400 */
[----:B0-----:R-:W0:Y:S02]  /*00f0*/  MUFU.RCP R0, R0 ;  /* 0x0000000000007308 */ /* 0x001e240000001000 */
[----:B0-----:R-:W-:Y:S01]  /*0100*/  IADD3 R2, R0, 0xffffffe, RZ ;  /* 0x0ffffffe00027810 */ /* 0x001fe20007ffe0ff */
[----:B------:R-:W-:-:S02]  /*0110*/  IMAD.MOV R0, RZ, RZ, -R10 ;  /* 0x000000ffff007224 */ /* 0x000fc400078e0a0a */
[----:B------:R-:W-:-:S03]  /*0120*/  IMAD.MOV.U32 R10, RZ, RZ, c[0x0][0x180] ;  /* 0x00006000ff0a7624 */ /* 0x000fc600078e00ff */
[----:B------:R0:W1:Y:S02]  /*0130*/  F2I.FTZ.U32.TRUNC.NTZ R3, R2 ;  /* 0x0000000200037305 */ /* 0x000064000021f000 */
[----:B------:R-:W-:Y:S01]  /*0140*/  IADD3 R10, R10, 0x3f, RZ ;  /* 0x0000003f0a0a7810 */ /* 0x000fe20007ffe0ff */
[----:B0-----:R-:W-:Y:S02]  /*0150*/  IMAD.MOV.U32 R2, RZ, RZ, RZ ;  /* 0x000000ffff027224 */ /* 0x001fe400078e00ff */
[----:B-1----:R-:W-:-:S04]  /*0160*/  IMAD.MOV R6, RZ, RZ, -R3 ;  /* 0x000000ffff067224 */ /* 0x002fc800078e0a03 */
[----:B------:R-:W-:Y:S02]  /*0170*/  IMAD R9, R6, R7, RZ ;  /* 0x0000000706097224 */ /* 0x000fe400078e02ff */
[----:B------:R-:W-:Y:S02]  /*0180*/  IMAD.MOV.U32 R6, RZ, RZ, R8 ;  /* 0x000000ffff067224 */ /* 0x000fe400078e0008 */
[----:B------:R-:W-:-:S06]  /*0190*/  IMAD.HI.U32 R3, R3, R9, R2 ;  /* 0x0000000903037227 */ /* 0x000fcc00078e0002 */
[----:B------:R-:W-:-:S04]  /*01a0*/  IMAD.HI.U32 R3, R3, R6, RZ ;  /* 0x0000000603037227 */ /* 0x000fc800078e00ff */
[----:B------:R-:W-:-:S05]  /*01b0*/  IMAD R0, R3, R0, R6 ;  /* 0x0000000003007224 */ /* 0x000fca00078e0206 */
[----:B------:R-:W-:-:S13]  /*01c0*/  ISETP.GT.U32.AND P1, PT, R7, R0, PT ;  /* 0x000000000700720c */ /* 0x000fda0003f24070 */
[----:B------:R-:W-:Y:S01]  /*01d0*/  @!P1 IMAD.IADD R0, R0, 0x1, -R7 ;  /* 0x0000000100009824 */ /* 0x000fe200078e0a07 */
[----:B------:R-:W-:Y:S02]  /*01e0*/  @!P1 IADD3 R3, R3, 0x1, RZ ;  /* 0x0000000103039810 */ /* 0x000fe40007ffe0ff */
[----:B------:R-:W-:Y:S02]  /*01f0*/  ISETP.NE.AND P1, PT, R4, RZ, PT ;  /* 0x000000ff0400720c */ /* 0x000fe40003f25270 */
[----:B------:R-:W-:Y:S02]  /*0200*/  ISETP.GE.U32.AND P0, PT, R0, R7, PT ;  /* 0x000000070000720c */ /* 0x000fe40003f06070 */
[----:B------:R-:W-:-:S04]  /*0210*/  LOP3.LUT R0, R5, R4, RZ, 0x3c, !PT ;  /* 0x0000000405007212 */ /* 0x000fc800078e3cff */
[----:B------:R-:W-:Y:S01]  /*0220*/  ISETP.GE.AND P2, PT, R0, RZ, PT ;  /* 0x000000ff0000720c */ /* 0x000fe20003f46270 */
[----:B------:R-:W-:-:S05]  /*0230*/  IMAD.MOV.U32 R0, RZ, RZ, c[0x0][0x178] ;  /* 0x00005e00ff007624 */ /* 0x000fca00078e00ff */
[----:B------:R-:W-:Y:S02]  /*0240*/  IADD3 R0, R0, 0x7f, RZ ;  /* 0x0000007f00007810 */ /* 0x000fe40007ffe0ff */
[----:B------:R-:W-:-:S05]  /*0250*/  @P0 IADD3 R3, R3, 0x1, RZ ;  /* 0x0000000103030810 */ /* 0x000fca0007ffe0ff */
[----:B------:R-:W-:Y:S01]  /*0260*/  IMAD.MOV.U32 R2, RZ, RZ, R3 ;  /* 0x000000ffff027224 */ /* 0x000fe200078e0003 */
[----:B------:R-:W-:-:S03]  /*0270*/  SHF.R.S32.HI R3, RZ, 0x1f, R0 ;  /* 0x0000001fff037819 */ /* 0x000fc60000011400 */
[----:B------:R-:W-:Y:S01]  /*0280*/  @!P2 IMAD.MOV R2, RZ, RZ, -R2 ;  /* 0x000000ffff02a224 */ /* 0x000fe200078e0a02 */
[----:B------:R-:W-:Y:S02]  /*0290*/  @!P1 LOP3.LUT R2, RZ, R4, RZ, 0x33, !PT ;  /* 0x00000004ff029212 */ /* 0x000fe400078e33ff */
[----:B------:R-:W-:-:S03]  /*02a0*/  LEA.HI R3, R3, R0, RZ, 0x7 ;  /* 0x0000000003037211 */ /* 0x000fc600078f38ff */
[----:B------:R-:W-:Y:S02]  /*02b0*/  IMAD.SHL.U32 R6, R2, 0x8, RZ ;  /* 0x0000000802067824 */ /* 0x000fe400078e00ff */
[----:B------:R-:W-:-:S03]  /*02c0*/  IMAD.MOV R2, RZ, RZ, -R2 ;  /* 0x000000ffff027224 */ /* 0x000fc600078e0a02 */
[----:B------:R-:W-:Y:S01]  /*02d0*/  LEA.HI.SX32 R3, R3, -R6, 0x19 ;  /* 0x8000000603037211 */ /* 0x000fe200078fcaff */
[----:B------:R-:W-:-:S03]  /*02e0*/  IMAD R4, R4, R2, R5 ;  /* 0x0000000204047224 */ /* 0x000fc600078e0205 */
[----:B------:R-:W-:Y:S02]  /*02f0*/  IMNMX R11, R3, 0x8, PT ;  /* 0x00000008030b7817 */ /* 0x000fe40003800200 */
[----:B------:R-:W-:Y:S02]  /*0300*/  IABS R9, R4 ;  /* 0x0000000400097213 */ /* 0x000fe40000000000 */
[----:B------:R-:W-:-:S04]  /*0310*/  IABS R7, R11 ;  /* 0x0000000b00077213 */ /* 0x000fc80000000000 */
[----:B------:R-:W0:Y:S08]  /*0320*/  I2F.RP R0, R7 ;  /* 0x0000000700007306 */ /* 0x000e300000209400 */
[----:B0-----:R-:W0:Y:S02]  /*0330*/  MUFU.RCP R0, R0 ;  /* 0x0000000000007308 */ /* 0x001e240000001000 */
[----:B0-----:R-:W-:-:S06]  /*0340*/  IADD3 R3, R0, 0xffffffe, RZ ;  /* 0x0ffffffe00037810 */ /* 0x001fcc0007ffe0ff */
[----:B------:R-:W0:Y:S02]  /*0350*/  F2I.FTZ.U32.TRUNC.NTZ R3, R3 ;  /* 0x0000000300037305 */ /* 0x000e24000021f000 */
[----:B0-----:R-:W-:-:S04]  /*0360*/  IMAD.MOV R8, RZ, RZ, -R3 ;  /* 0x000000ffff087224 */ /* 0x001fc800078e0a03 */
[----:B------:R-:W-:Y:S01]  /*0370*/  IMAD.MOV.U32 R2, RZ, RZ, R8 ;  /* 0x000000ffff027224 */ /* 0x000fe200078e0008 */
[----:B------:R-:W-:-:S03]  /*0380*/  IABS R8, R11 ;  /* 0x0000000b00087213 */ /* 0x000fc60000000000 */
[----:B------:R-:W-:Y:S02]  /*0390*/  IMAD R5, R2, R7, RZ ;  /* 0x0000000702057224 */ /* 0x000fe400078e02ff */
[----:B------:R-:W-:Y:S02]  /*03a0*/  IMAD.MOV.U32 R2, RZ, RZ, RZ ;  /* 0x000000ffff027224 */ /* 0x000fe400078e00ff */
[----:B------:R-:W-:Y:S02]  /*03b0*/  IMAD.MOV R0, RZ, RZ, -R8 ;  /* 0x000000ffff007224 */ /* 0x000fe400078e0a08 */
[----:B------:R-:W-:Y:S01]  /*03c0*/  IMAD.HI.U32 R2, R3, R5, R2 ;  /* 0x0000000503027227 */ /* 0x000fe200078e0002 */
[----:B------:R-:W0:Y:S05]  /*03d0*/  S2R R8, SR_TID.X ;  /* 0x0000000000087919 */ /* 0x000e2a0000002100 */
[----:B------:R-:W-:-:S04]  /*03e0*/  IMAD.HI.U32 R2, R2, R9, RZ ;  /* 0x0000000902027227 */ /* 0x000fc800078e00ff */
[----:B------:R-:W-:-:S05]  /*03f0*/  IMAD R0, R2, R0, R9 ;  /* 0x0000000002007224 */ /* 0x000fca00078e0209 */
[----:B------:R-:W-:Y:S02]  /*0400*/  ISETP.GT.U32.AND P1, PT, R7, R0, PT ;  /* 0x000000000700720c */ /* 0x000fe40003f24070 */
[----:B0-----:R-:W-:Y:S02]  /*0410*/  LOP3.LUT R9, R8, 0x7f, RZ, 0xc0, !PT ;  /* 0x0000007f08097812 */ /* 0x001fe400078ec0ff */
[----:B------:R-:W-:-:S09]  /*0420*/  SHF.R.U32.HI R116, RZ, 0x7, R8 ;  /* 0x00000007ff747819 */ /* 0x000fd20000011608 */
[----:B------:R-:W-:Y:S01]  /*0430*/  @!P1 IMAD.IADD R0, R0, 0x1, -R7 ;  /* 0x0000000100009824 */ /* 0x000fe200078e0a07 */
[----:B------:R-:W-:Y:S02]  /*0440*/  @!P1 IADD3 R2, R2, 0x1, RZ ;  /* 0x0000000102029810 */ /* 0x000fe40007ffe0ff */
[----:B------:R-:W-:Y:S02]  /*0450*/  ISETP.NE.AND P1, PT, R11, RZ, PT ;  /* 0x000000ff0b00720c */ /* 0x000fe40003f25270 */
[----:B------:R-:W-:Y:S02]  /*0460*/  ISETP.GE.U32.AND P0, PT, R0, R7, PT ;  /* 0x000000070000720c */ /* 0x000fe40003f06070 */
[----:B------:R-:W-:Y:S02]  /*0470*/  LOP3.LUT R0, R4, R11, RZ, 0x3c, !PT ;  /* 0x0000000b04007212 */ /* 0x000fe400078e3cff */
[----:B------:R-:W-:Y:S02]  /*0480*/  LOP3.LUT R118, R8, 0xc0, RZ, 0xc0, !PT ;  /* 0x000000c008767812 */ /* 0x000fe400078ec0ff */
[----:B------:R-:W-:-:S02]  /*0490*/  ISETP.GE.AND P2, PT, R0, RZ, PT ;  /* 0x000000ff0000720c */ /* 0x000fc40003f46270 */
[----:B------:R-:W-:-:S05]  /*04a0*/  SGXT.U32 R116, R116, 0x1 ;  /* 0x000000017474781a */ /* 0x000fca0000000000 */
[----:B------:R-:W-:Y:S02]  /*04b0*/  @P0 IADD3 R2, R2, 0x1, RZ ;  /* 0x0000000102020810 */ /* 0x000fe40007ffe0ff */
[----:B------:R-:W-:-:S04]  /*04c0*/  ISETP.GE.AND P0, PT, R10, 0x40, PT ;  /* 0x000000400a00780c */ /* 0x000fc80003f06270 */
[----:B------:R-:W-:Y:S01]  /*04d0*/  @!P2 IMAD.MOV R2, RZ, RZ, -R2 ;  /* 0x000000ffff02a224 */ /* 0x000fe200078e0a02 */
[----:B------:R-:W-:-:S05]  /*04e0*/  @!P1 LOP3.LUT R2, RZ, R11, RZ, 0x33, !PT ;  /* 0x0000000bff029212 */ /* 0x000fca00078e33ff */
[----:B------:R-:W-:Y:S02]  /*04f0*/  IMAD.MOV R0, RZ, RZ, -R2 ;  /* 0x000000ffff007224 */ /* 0x000fe400078e0a02 */
[----:B------:R-:W-:Y:S02]  /*0500*/  IMAD.SHL.U32 R7, R2, 0x10, RZ ;  /* 0x0000001002077824 */ /* 0x000fe400078e00ff */
[----:B------:R-:W-:-:S04]  /*0510*/  IMAD R0, R11, R0, R4 ;  /* 0x000000000b007224 */ /* 0x000fc800078e0204 */
[----:B------:R-:W-:-:S04]  /*0520*/  IMAD.IADD R0, R6, 0x1, R0 ;  /* 0x0000000106007824 */ /* 0x000fc800078e0200 */
[----:B------:R-:W-:Y:S01]  /*0530*/  IMAD R6, R0, 0x80, R9 ;  /* 0x0000008000067824 */ /* 0x000fe200078e0209 */
[----:B------:R-:W-:Y:S05]  /*0540*/  @!P0 BRA `(.L_x_0) ;  /* 0x000018d000008947 */ /* 0x000fea0003800000 */
[----:B------:R-:W-:Y:S01]  /*0550*/  IABS R16, c[0x0][0x17c] ;  /* 0x00005f0000107a13 */ /* 0x000fe20000000000 */
[----:B------:R-:W-:Y:S01]  /*0560*/  CS2R R36, SRZ ;  /* 0x0000000000247805 */ /* 0x000fe2000001ff00 */
[----:B------:R-:W-:Y:S01]  /*0570*/  IABS R21, c[0x0][0x178] ;  /* 0x00005e0000157a13 */ /* 0x000fe20000000000 */
[----:B------:R-:W-:Y:S01]  /*0580*/  CS2R R38, SRZ ;  /* 0x0000000000267805 */ /* 0x000fe2000001ff00 */
[----:B------:R-:W0:Y:S01]  /*0590*/  I2F.RP R0, R16 ;  /* 0x0000001000007306 */ /* 0x000e220000209400 */
[----:B------:R-:W-:Y:S01]  /*05a0*/  LEA.HI R18, R118, R7, RZ, 0x1a ;  /* 0x0000000776127211 */ /* 0x000fe200078fd0ff */
[----:B------:R-:W-:Y:S01]  /*05b0*/  CS2R R40, SRZ ;  /* 0x0000000000287805 */ /* 0x000fe2000001ff00 */
[----:B------:R-:W-:Y:S01]  /*05c0*/  IABS R24, R6 ;  /* 0x0000000600187213 */ /* 0x000fe20000000000 */
[----:B------:R-:W-:Y:S01]  /*05d0*/  CS2R R42, SRZ ;  /* 0x00000000002a7805 */ /* 0x000fe2000001ff00 */
[C---:B------:R-:W-:Y:S01]  /*05e0*/  IADD3 R12, R18.reuse, 0x8, RZ ;  /* 0x00000008120c7810 */ /* 0x040fe20007ffe0ff */
[----:B------:R-:W-:Y:S01]  /*05f0*/  ULDC UR4, c[0x0][0x180] ;  /* 0x0000600000047ab9 */ /* 0x000fe20000000800 */
[----:B------:R-:W-:Y:S01]  /*0600*/  IADD3 R20, R18, 0x4, RZ ;  /* 0x0000000412147810 */ /* 0x000fe20007ffe0ff */
[----:B------:R-:W1:Y:S01]  /*0610*/  I2F.RP R11, R21 ;  /* 0x00000015000b7306 */ /* 0x000e620000209400 */
[----:B------:R-:W-:-:S02]  /*0620*/  IABS R15, R12 ;  /* 0x0000000c000f7213 */ /* 0x000fc40000000000 */
[----:B------:R-:W-:Y:S02]  /*0630*/  IABS R17, R20 ;  /* 0x0000001400117213 */ /* 0x000fe40000000000 */
[----:B------:R-:W-:Y:S02]  /*0640*/  IABS R19, R18 ;  /* 0x0000001200137213 */ /* 0x000fe40000000000 */
[----:B------:R-:W-:Y:S01]  /*0650*/  ISETP.GE.AND P1, PT, R18, RZ, PT ;  /* 0x000000ff1200720c */ /* 0x000fe20003f26270 */
[----:B0-----:R-:W0:Y:S01]  /*0660*/  MUFU.RCP R0, R0 ;  /* 0x0000000000007308 */ /* 0x001e220000001000 */
[C---:B------:R-:W-:Y:S02]  /*0670*/  LOP3.LUT R115, R116.reuse, 0x2, RZ, 0xfc, !PT ;  /* 0x0000000274737812 */ /* 0x040fe400078efcff */
[C---:B------:R-:W-:Y:S02]  /*0680*/  LOP3.LUT R114, R116.reuse, 0x4, RZ, 0xfc, !PT ;  /* 0x0000000474727812 */ /* 0x040fe400078efcff */
[C---:B------:R-:W-:Y:S01]  /*0690*/  LOP3.LUT R113, R116.reuse, 0x6, RZ, 0xfc, !PT ;  /* 0x0000000674717812 */ /* 0x040fe200078efcff */
[----:B------:R-:W-:Y:S01]  /*06a0*/  IMAD R83, R115, c[0x0][0x188], RZ ;  /* 0x0000620073537a24 */ /* 0x000fe200078e02ff */
[C---:B------:R-:W-:Y:S01]  /*06b0*/  LOP3.LUT R112, R116.reuse, 0x8, RZ, 0xfc, !PT ;  /* 0x0000000874707812 */ /* 0x040fe200078efcff */
[----:B-1----:R-:W1:Y:S01]  /*06c0*/  MUFU.RCP R11, R11 ;  /* 0x0000000b000b7308 */ /* 0x002e620000001000 */
[C---:B------:R-:W-:Y:S01]  /*06d0*/  LOP3.LUT R111, R116.reuse, 0xa, RZ, 0xfc, !PT ;  /* 0x0000000a746f7812 */ /* 0x040fe200078efcff */
[----:B------:R-:W-:Y:S01]  /*06e0*/  IMAD R81, R113, c[0x0][0x188], RZ ;  /* 0x0000620071517a24 */ /* 0x000fe200078e02ff */
[----:B------:R-:W-:Y:S01]  /*06f0*/  LOP3.LUT R110, R116, 0xc, RZ, 0xfc, !PT ;  /* 0x0000000c746e7812 */ /* 0x000fe200078efcff */
[----:B------:R-:W-:Y:S01]  /*0700*/  IMAD R80, R112, c[0x0][0x188], RZ ;  /* 0x0000620070507a24 */ /* 0x000fe200078e02ff */
[C---:B------:R-:W-:Y:S01]  /*0710*/  LOP3.LUT R109, R116.reuse, 0xe, RZ, 0xfc, !PT ;  /* 0x0000000e746d7812 */ /* 0x040fe200078efcff */
[----:B------:R-:W-:Y:S01]  /*0720*/  IMAD R79, R111, c[0x0][0x188], RZ ;  /* 0x000062006f4f7a24 */ /* 0x000fe200078e02ff */
[----:B------:R-:W-:Y:S01]  /*0730*/  LOP3.LUT R108, R116, 0x10, RZ, 0xfc, !PT ;  /* 0x00000010746c7812 */ /* 0x000fe200078efcff */
[----:B------:R-:W-:Y:S01]  /*0740*/  IMAD R78, R110, c[0x0][0x188], RZ ;  /* 0x000062006e4e7a24 */ /* 0x000fe200078e02ff */
[----:B0-----:R-:W-:Y:S01]  /*0750*/  IADD3 R2, R0, 0xffffffe, RZ ;  /* 0x0ffffffe00027810 */ /* 0x001fe20007ffe0ff */
[----:B------:R-:W-:Y:S01]  /*0760*/  IMAD R77, R109, c[0x0][0x188], RZ ;  /* 0x000062006d4d7a24 */ /* 0x000fe200078e02ff */
[----:B------:R-:W-:Y:S01]  /*0770*/  IADD3 R0, R18, 0xc, RZ ;  /* 0x0000000c12007810 */ /* 0x000fe20007ffe0ff */
[C---:B------:R-:W-:Y:S01]  /*0780*/  IMAD R18, R116.reuse, c[0x0][0x188], RZ ;  /* 0x0000620074127a24 */ /* 0x040fe200078e02ff */
[----:B------:R0:W2:Y:S01]  /*0790*/  F2I.FTZ.U32.TRUNC.NTZ R3, R2 ;  /* 0x0000000200037305 */ /* 0x0000a2000021f000 */
[----:B------:R-:W-:Y:S01]  /*07a0*/  LOP3.LUT R107, R116, 0x12, RZ, 0xfc, !PT ;  /* 0x00000012746b7812 */ /* 0x000fe200078efcff */
[----:B------:R-:W-:Y:S01]  /*07b0*/  IMAD R76, R108, c[0x0][0x188], RZ ;  /* 0x000062006c4c7a24 */ /* 0x000fe200078e02ff */
[----:B-1----:R-:W-:Y:S01]  /*07c0*/  IADD3 R4, R11, 0xffffffe, RZ ;  /* 0x0ffffffe0b047810 */ /* 0x002fe20007ffe0ff */
[----:B------:R-:W-:Y:S01]  /*07d0*/  IMAD R82, R114, c[0x0][0x188], RZ ;  /* 0x0000620072527a24 */ /* 0x000fe200078e02ff */
[C---:B------:R-:W-:Y:S01]  /*07e0*/  LOP3.LUT R106, R116.reuse, 0x14, RZ, 0xfc, !PT ;  /* 0x00000014746a7812 */ /* 0x040fe200078efcff */
[----:B------:R-:W-:Y:S01]  /*07f0*/  IMAD R75, R107, c[0x0][0x188], RZ ;  /* 0x000062006b4b7a24 */ /* 0x000fe200078e02ff */
[C---:B------:R-:W-:Y:S01]  /*0800*/  LOP3.LUT R105, R116.reuse, 0x16, RZ, 0xfc, !PT ;  /* 0x0000001674697812 */ /* 0x040fe200078efcff */
[----:B------:R1:W3:Y:S01]  /*0810*/  F2I.FTZ.U32.TRUNC.NTZ R5, R4 ;  /* 0x0000000400057305 */ /* 0x0002e2000021f000 */
[----:B0-----:R-:W-:Y:S01]  /*0820*/  IMAD.MOV.U32 R2, RZ, RZ, RZ ;  /* 0x000000ffff027224 */ /* 0x001fe200078e00ff */
[----:B------:R-:W-:Y:S01]  /*0830*/  LOP3.LUT R104, R116, 0x18, RZ, 0xfc, !PT ;  /* 0x0000001874687812 */ /* 0x000fe200078efcff */
[----:B------:R-:W-:Y:S01]  /*0840*/  IMAD R74, R106, c[0x0][0x188], RZ ;  /* 0x000062006a4a7a24 */ /* 0x000fe200078e02ff */
[C---:B------:R-:W-:Y:S01]  /*0850*/  LOP3.LUT R103, R116.reuse, 0x1a, RZ, 0xfc, !PT ;  /* 0x0000001a74677812 */ /* 0x040fe200078efcff */
[----:B------:R-:W-:Y:S01]  /*0860*/  IMAD R73, R105, c[0x0][0x188], RZ ;  /* 0x0000620069497a24 */ /* 0x000fe200078e02ff */
[----:B------:R-:W-:Y:S01]  /*0870*/  LOP3.LUT R102, R116, 0x1c, RZ, 0xfc, !PT ;  /* 0x0000001c74667812 */ /* 0x000fe200078efcff */
[----:B------:R-:W-:Y:S01]  /*0880*/  IMAD R72, R104, c[0x0][0x188], RZ ;  /* 0x0000620068487a24 */ /* 0x000fe200078e02ff */
[C---:B------:R-:W-:Y:S01]  /*0890*/  LOP3.LUT R101, R116.reuse, 0x1e, RZ, 0xfc, !PT ;  /* 0x0000001e74657812 */ /* 0x040fe200078efcff */
[----:B--2---:R-:W-:Y:S01]  /*08a0*/  IMAD.MOV R13, RZ, RZ, -R3 ;  /* 0x000000ffff0d7224 */ /* 0x004fe200078e0a03 */
[C---:B------:R-:W-:Y:S01]  /*08b0*/  LOP3.LUT R100, R116.reuse, 0x20, RZ, 0xfc, !PT ;  /* 0x0000002074647812 */ /* 0x040fe200078efcff */
[----:B-1----:R-:W-:Y:S01]  /*08c0*/  IMAD.MOV.U32 R4, RZ, RZ, RZ ;  /* 0x000000ffff047224 */ /* 0x002fe200078e00ff */
[C---:B------:R-:W-:Y:S01]  /*08d0*/  LOP3.LUT R99, R116.reuse, 0x22, RZ, 0xfc, !PT ;  /* 0x0000002274637812 */ /* 0x040fe200078efcff */
[----:B------:R-:W-:Y:S01]  /*08e0*/  IMAD R13, R13, R16, RZ ;  /* 0x000000100d0d7224 */ /* 0x000fe200078e02ff */
[----:B------:R-:W-:Y:S01]  /*08f0*/  LOP3.LUT R98, R116, 0x24, RZ, 0xfc, !PT ;  /* 0x0000002474627812 */ /* 0x000fe200078efcff */
[----:B------:R-:W-:Y:S01]  /*0900*/  IMAD R68, R100, c[0x0][0x188], RZ ;  /* 0x0000620064447a24 */ /* 0x000fe200078e02ff */
[C---:B------:R-:W-:Y:S01]  /*0910*/  LOP3.LUT R97, R116.reuse, 0x26, RZ, 0xfc, !PT ;  /* 0x0000002674617812 */ /* 0x040fe200078efcff */
[----:B---3--:R-:W-:Y:S01]  /*0920*/  IMAD.MOV R14, RZ, RZ, -R5 ;  /* 0x000000ffff0e7224 */ /* 0x008fe200078e0a05 */
[----:B------:R-:W-:Y:S01]  /*0930*/  LOP3.LUT R96, R116, 0x28, RZ, 0xfc, !PT ;  /* 0x0000002874607812 */ /* 0x000fe200078efcff */
[----:B------:R-:W-:Y:S01]  /*0940*/  IMAD.HI.U32 R2, R3, R13, R2 ;  /* 0x0000000d03027227 */ /* 0x000fe200078e0002 */
[----:B------:R-:W-:-:S02]  /*0950*/  IABS R13, R0 ;  /* 0x00000000000d7213 */ /* 0x000fc40000000000 */
[----:B------:R-:W-:Y:S01]  /*0960*/  LOP3.LUT R95, R116, 0x2a, RZ, 0xfc, !PT ;  /* 0x0000002a745f7812 */ /* 0x000fe200078efcff */
[----:B------:R-:W-:Y:S01]  /*0970*/  IMAD R11, R14, R21, RZ ;  /* 0x000000150e0b7224 */ /* 0x000fe200078e02ff */
[----:B------:R-:W-:Y:S01]  /*0980*/  LOP3.LUT R94, R116, 0x2c, RZ, 0xfc, !PT ;  /* 0x0000002c745e7812 */ /* 0x000fe200078efcff */
[----:B------:R-:W-:-:S04]  /*0990*/  IMAD.HI.U32 R3, R2, R13, RZ ;  /* 0x0000000d02037227 */ /* 0x000fc800078e00ff */
[----:B------:R-:W-:-:S04]  /*09a0*/  IMAD.HI.U32 R11, R5, R11, R4 ;  /* 0x0000000b050b7227 */ /* 0x000fc800078e0004 */
[----:B------:R-:W-:-:S04]  /*09b0*/  IMAD.HI.U32 R4, R2, R15, RZ ;  /* 0x0000000f02047227 */ /* 0x000fc800078e00ff */
[----:B------:R-:W-:Y:S02]  /*09c0*/  IMAD.MOV R14, RZ, RZ, -R3 ;  /* 0x000000ffff0e7224 */ /* 0x000fe400078e0a03 */
[----:B------:R-:W-:-:S04]  /*09d0*/  IMAD.HI.U32 R5, R2, R17, RZ ;  /* 0x0000001102057227 */ /* 0x000fc800078e00ff */
[----:B------:R-:W-:Y:S02]  /*09e0*/  IMAD.MOV R4, RZ, RZ, -R4 ;  /* 0x000000ffff047224 */ /* 0x000fe400078e0a04 */
[----:B------:R-:W-:-:S04]  /*09f0*/  IMAD.HI.U32 R3, R11, R24, RZ ;  /* 0x000000180b037227 */ /* 0x000fc800078e00ff */
[C---:B------:R-:W-:Y:S02]  /*0a00*/  IMAD R11, R16.reuse, R14, R13 ;  /* 0x0000000e100b7224 */ /* 0x040fe400078e020d */
[----:B------:R-:W-:Y:S02]  /*0a10*/  IMAD.MOV R5, RZ, RZ, -R5 ;  /* 0x000000ffff057224 */ /* 0x000fe400078e0a05 */
[C---:B------:R-:W-:Y:S01]  /*0a20*/  IMAD R13, R16.reuse, R4, R15 ;  /* 0x00000004100d7224 */ /* 0x040fe200078e020f */
[C---:B------:R-:W-:Y:S01]  /*0a30*/  ISETP.GT.U32.AND P2, PT, R16.reuse, R11, PT ;  /* 0x0000000b1000720c */ /* 0x040fe20003f44070 */
[----:B------:R-:W-:Y:S01]  /*0a40*/  IMAD R14, R16, R5, R17 ;  /* 0x00000005100e7224 */ /* 0x000fe200078e0211 */
[----:B------:R-:W-:Y:S01]  /*0a50*/  SHF.R.U32.HI R4, RZ, 0x2, R118 ;  /* 0x00000002ff047819 */ /* 0x000fe20000011676 */
[----:B------:R-:W-:Y:S01]  /*0a60*/  IMAD.HI.U32 R2, R2, R19, RZ ;  /* 0x0000001302027227 */ /* 0x000fe200078e00ff */
[C---:B------:R-:W-:Y:S02]  /*0a70*/  ISETP.GT.U32.AND P3, PT, R16.reuse, R13, PT ;  /* 0x0000000d1000720c */ /* 0x040fe40003f64070 */
[----:B------:R-:W-:Y:S01]  /*0a80*/  ISETP.GT.U32.AND P5, PT, R16, R14, PT ;  /* 0x0000000e1000720c */ /* 0x000fe20003fa4070 */
[----:B------:R-:W-:-:S02]  /*0a90*/  IMAD.MOV R2, RZ, RZ, -R2 ;  /* 0x000000ffff027224 */ /* 0x000fc400078e0a02 */
[----:B------:R-:W-:Y:S02]  /*0aa0*/  IMAD.MOV R3, RZ, RZ, -R3 ;  /* 0x000000ffff037224 */ /* 0x000fe400078e0a03 */
[----:B------:R-:W-:Y:S01]  /*0ab0*/  IMAD R15, R16, R2, R19 ;  /* 0x00000002100f7224 */ /* 0x000fe200078e0213 */
[----:B------:R-:W-:Y:S01]  /*0ac0*/  LOP3.LUT R2, R8, 0x7, RZ, 0xc0, !PT ;  /* 0x0000000708027812 */ /* 0x000fe200078ec0ff */
[----:B------:R-:W-:Y:S01]  /*0ad0*/  @!P2 IMAD.IADD R11, R11, 0x1, -R16 ;  /* 0x000000010b0ba824 */ /* 0x000fe200078e0a10 */
[----:B------:R-:W-:Y:S01]  /*0ae0*/  ISETP.GE.AND P2, PT, R0, RZ, PT ;  /* 0x000000ff0000720c */ /* 0x000fe20003f46270 */
[----:B------:R-:W-:Y:S01]  /*0af0*/  IMAD R24, R21, R3, R24 ;  /* 0x0000000315187224 */ /* 0x000fe200078e0218 */
[C---:B------:R-:W-:Y:S01]  /*0b00*/  ISETP.GT.U32.AND P6, PT, R16.reuse, R15, PT ;  /* 0x0000000f1000720c */ /* 0x040fe20003fc4070 */
[--C-:B------:R-:W-:Y:S01]  /*0b10*/  @!P3 IMAD.IADD R13, R13, 0x1, -R16.reuse ;  /* 0x000000010d0db824 */ /* 0x100fe200078e0a10 */
[----:B------:R-:W-:Y:S01]  /*0b20*/  ISETP.GT.U32.AND P4, PT, R16, R11, PT ;  /* 0x0000000b1000720c */ /* 0x000fe20003f84070 */
[----:B------:R-:W-:Y:S01]  /*0b30*/  @!P5 IMAD.IADD R14, R14, 0x1, -R16 ;  /* 0x000000010e0ed824 */ /* 0x000fe200078e0a10 */
[----:B------:R-:W-:Y:S01]  /*0b40*/  ISETP.GT.U32.AND P0, PT, R21, R24, PT ;  /* 0x000000181500720c */ /* 0x000fe20003f04070 */
[----:B------:R-:W-:Y:S01]  /*0b50*/  IMAD.SHL.U32 R5, R9, 0x2, RZ ;  /* 0x0000000209057824 */ /* 0x000fe200078e00ff */
[----:B------:R-:W-:Y:S01]  /*0b60*/  ISETP.GT.U32.AND P5, PT, R16, R13, PT ;  /* 0x0000000d1000720c */ /* 0x000fe20003fa4070 */
[----:B------:R-:W-:Y:S01]  /*0b70*/  IMAD.MOV.U32 R19, RZ, RZ, c[0x0][0x18c] ;  /* 0x00006300ff137624 */ /* 0x000fe200078e00ff */
[----:B------:R-:W-:Y:S01]  /*0b80*/  ISETP.GE.AND P3, PT, R12, RZ, PT ;  /* 0x000000ff0c00720c */ /* 0x000fe20003f66270 */
[----:B------:R-:W-:Y:S01]  /*0b90*/  IMAD R12, R2, 0x90, RZ ;  /* 0x00000090020c7824 */ /* 0x000fe200078e02ff */
[----:B------:R-:W-:Y:S01]  /*0ba0*/  SHF.R.S32.HI R3, RZ, 0x1f, R10 ;  /* 0x0000001fff037819 */ /* 0x000fe2000001140a */
[----:B------:R-:W-:-:S02]  /*0bb0*/  IMAD.SHL.U32 R19, R19, 0x40, RZ ;  /* 0x0000004013137824 */ /* 0x000fc400078e00ff */
[--C-:B------:R-:W-:Y:S01]  /*0bc0*/  @!P6 IMAD.IADD R15, R15, 0x1, -R16.reuse ;  /* 0x000000010f0fe824 */ /* 0x100fe200078e0a10 */
[----:B------:R-:W-:Y:S01]  /*0bd0*/  LOP3.LUT P6, RZ, R8, 0x80, RZ, 0xc0, !PT ;  /* 0x0000008008ff7812 */ /* 0x000fe200078cc0ff */
[--C-:B------:R-:W-:Y:S01]  /*0be0*/  @!P4 IMAD.IADD R11, R11, 0x1, -R16.reuse ;  /* 0x000000010b0bc824 */ /* 0x100fe200078e0a10 */
[----:B------:R-:W-:Y:S01]  /*0bf0*/  ISETP.GT.U32.AND P4, PT, R16, R14, PT ;  /* 0x0000000e1000720c */ /* 0x000fe20003f84070 */
[----:B------:R-:W-:Y:S01]  /*0c00*/  @!P0 IMAD.IADD R24, R24, 0x1, -R21 ;  /* 0x0000000118188824 */ /* 0x000fe200078e0a15 */
[----:B------:R-:W-:Y:S01]  /*0c10*/  ISETP.GE.AND P0, PT, R20, RZ, PT ;  /* 0x000000ff1400720c */ /* 0x000fe20003f06270 */
[--C-:B------:R-:W-:Y:S01]  /*0c20*/  @!P5 IMAD.IADD R13, R13, 0x1, -R16.reuse ;  /* 0x000000010d0dd824 */ /* 0x100fe200078e0a10 */
[----:B------:R-:W-:Y:S01]  /*0c30*/  ISETP.GT.U32.AND P5, PT, R16, R15, PT ;  /* 0x0000000f1000720c */ /* 0x000fe20003fa4070 */
[----:B------:R-:W-:Y:S01]  /*0c40*/  @!P2 IMAD.MOV R11, RZ, RZ, -R11 ;  /* 0x000000ffff0ba224 */ /* 0x000fe200078e0a0b */
[----:B------:R-:W-:Y:S01]  /*0c50*/  SEL R0, RZ, 0x110, !P6 ;  /* 0x00000110ff007807 */ /* 0x000fe20007000000 */
[----:B------:R-:W-:Y:S01]  /*0c60*/  @!P3 IMAD.MOV R13, RZ, RZ, -R13 ;  /* 0x000000ffff0db224 */ /* 0x000fe200078e0a0d */
[----:B------:R-:W-:Y:S01]  /*0c70*/  ISETP.GT.U32.AND P6, PT, R21, R24, PT ;  /* 0x000000181500720c */ /* 0x000fe20003fc4070 */
[----:B------:R-:W-:Y:S01]  /*0c80*/  IMAD.MOV.U32 R20, RZ, RZ, c[0x0][0x188] ;  /* 0x00006200ff147624 */ /* 0x000fe200078e00ff */
[----:B------:R-:W-:Y:S01]  /*0c90*/  LEA.HI R84, R3, R10, RZ, 0x6 ;  /* 0x0000000a03547211 */ /* 0x000fe200078f30ff */
[----:B------:R-:W-:Y:S01]  /*0ca0*/  IMAD.SHL.U32 R3, R8, 0x2, RZ ;  /* 0x0000000208037824 */ /* 0x000fe200078e00ff */
[----:B------:R-:W-:Y:S01]  /*0cb0*/  LOP3.LUT R5, R0, R5, RZ, 0x3c, !PT ;  /* 0x0000000500057212 */ /* 0x000fe200078e3cff */
[--C-:B------:R-:W-:Y:S01]  /*0cc0*/  @!P4 IMAD.IADD R14, R14, 0x1, -R16.reuse ;  /* 0x000000010e0ec824 */ /* 0x100fe200078e0a10 */
[----:B------:R-:W-:Y:S01]  /*0cd0*/  ISETP.NE.AND P4, PT, RZ, c[0x0][0x17c], PT ;  /* 0x00005f00ff007a0c */ /* 0x000fe20003f85270 */
[----:B------:R-:W-:Y:S01]  /*0ce0*/  IMAD R10, R2, 0x110, RZ ;  /* 0x00000110020a7824 */ /* 0x000fe200078e02ff */
[----:B------:R-:W-:Y:S01]  /*0cf0*/  LOP3.LUT R0, RZ, c[0x0][0x17c], RZ, 0x33, !PT ;  /* 0x00005f00ff007a12 */ /* 0x000fe200078e33ff */
[----:B------:R-:W-:Y:S01]  /*0d00*/  @!P5 IMAD.IADD R15, R15, 0x1, -R16 ;  /* 0x000000010f0fd824 */ /* 0x000fe200078e0a10 */
[----:B------:R-:W-:Y:S01]  /*0d10*/  LOP3.LUT R9, R3, 0x10, RZ, 0xc0, !PT ;  /* 0x0000001003097812 */ /* 0x000fe200078ec0ff */
[----:B------:R-:W-:Y:S01]  /*0d20*/  @!P0 IMAD.MOV R14, RZ, RZ, -R14 ;  /* 0x000000ffff0e8224 */ /* 0x000fe200078e0a0e */
[----:B------:R-:W-:Y:S01]  /*0d30*/  ISETP.NE.AND P0, PT, RZ, c[0x0][0x178], PT ;  /* 0x00005e00ff007a0c */ /* 0x000fe20003f05270 */
[----:B------:R-:W-:Y:S01]  /*0d40*/  @!P1 IMAD.MOV R15, RZ, RZ, -R15 ;  /* 0x000000ffff0f9224 */ /* 0x000fe200078e0a0f */
[----:B------:R-:W-:Y:S01]  /*0d50*/  ISETP.GE.AND P1, PT, R6, RZ, PT ;  /* 0x000000ff0600720c */ /* 0x000fe20003f26270 */
[----:B------:R-:W-:Y:S01]  /*0d60*/  @!P6 IMAD.IADD R24, R24, 0x1, -R21 ;  /* 0x000000011818e824 */ /* 0x000fe200078e0a15 */
[----:B------:R-:W-:Y:S01]  /*0d70*/  SEL R90, R0, R11, !P4 ;  /* 0x0000000b005a7207 */ /* 0x000fe20006000000 */
[----:B------:R-:W-:Y:S01]  /*0d80*/  IMAD.SHL.U32 R20, R20, 0x40, RZ ;  /* 0x0000004014147824 */ /* 0x000fe200078e00ff */
[----:B------:R-:W-:Y:S01]  /*0d90*/  SEL R91, R0, R13, !P4 ;  /* 0x0000000d005b7207 */ /* 0x000fe20006000000 */
[----:B------:R-:W-:Y:S01]  /*0da0*/  IMAD R62, R94, c[0x0][0x188], RZ ;  /* 0x000062005e3e7a24 */ /* 0x000fe200078e02ff */
[C---:B------:R-:W-:Y:S01]  /*0db0*/  SEL R92, R0.reuse, R14, !P4 ;  /* 0x0000000e005c7207 */ /* 0x040fe20006000000 */
[----:B------:R-:W-:Y:S01]  /*0dc0*/  IMAD R63, R95, c[0x0][0x188], RZ ;  /* 0x000062005f3f7a24 */ /* 0x000fe200078e02ff */
[----:B------:R-:W-:Y:S01]  /*0dd0*/  SEL R93, R0, R15, !P4 ;  /* 0x0000000f005d7207 */ /* 0x000fe20006000000 */
[----:B------:R-:W-:Y:S01]  /*0de0*/  IMAD R64, R96, c[0x0][0x188], RZ ;  /* 0x0000620060407a24 */ /* 0x000fe200078e02ff */
[C---:B------:R-:W-:Y:S01]  /*0df0*/  LOP3.LUT R0, R8.reuse, 0x3f, RZ, 0xc0, !PT ;  /* 0x0000003f08007812 */ /* 0x040fe200078ec0ff */
[----:B------:R-:W-:Y:S01]  /*0e00*/  IMAD R65, R97, c[0x0][0x188], RZ ;  /* 0x0000620061417a24 */ /* 0x000fe200078e02ff */
[----:B------:R-:W-:Y:S01]  /*0e10*/  LOP3.LUT R17, R9, 0xe0, R8, 0xf8, !PT ;  /* 0x000000e009117812 */ /* 0x000fe200078ef808 */
[----:B------:R-:W-:Y:S01]  /*0e20*/  IMAD.SHL.U32 R9, R8, 0x80, RZ ;  /* 0x0000008008097824 */ /* 0x000fe200078e00ff */
[--C-:B------:R-:W-:Y:S01]  /*0e30*/  LOP3.LUT R4, R4, 0x1fe, R3.reuse, 0x78, !PT ;  /* 0x000001fe04047812 */ /* 0x100fe200078e7803 */
[----:B------:R-:W-:Y:S01]  /*0e40*/  @!P1 IMAD.MOV R24, RZ, RZ, -R24 ;  /* 0x000000ffff189224 */ /* 0x000fe200078e0a18 */
[----:B------:R-:W-:Y:S01]  /*0e50*/  @!P0 LOP3.LUT R24, RZ, c[0x0][0x178], RZ, 0x33, !PT ;  /* 0x00005e00ff188a12 */ /* 0x000fe200078e33ff */
[----:B------:R-:W-:Y:S01]  /*0e60*/  IMAD R123, R0, c[0x0][0x18c], RZ ;  /* 0x00006300007b7a24 */ /* 0x000fe200078e02ff */
[----:B------:R-:W-:Y:S01]  /*0e70*/  LOP3.LUT R17, R10, R17, RZ, 0x3c, !PT ;  /* 0x000000110a117212 */ /* 0x000fe200078e3cff */
[----:B------:R-:W-:Y:S01]  /*0e80*/  IMAD R66, R98, c[0x0][0x188], RZ ;  /* 0x0000620062427a24 */ /* 0x000fe200078e02ff */
[----:B------:R-:W-:Y:S01]  /*0e90*/  LOP3.LUT R2, R9, 0x800, RZ, 0xc0, !PT ;  /* 0x0000080009027812 */ /* 0x000fe200078ec0ff */
[----:B------:R-:W-:Y:S01]  /*0ea0*/  IMAD R24, R24, c[0x0][0x184], RZ ;  /* 0x0000610018187a24 */ /* 0x000fe200078e02ff */
[----:B------:R-:W-:Y:S01]  /*0eb0*/  LEA R122, P0, R123, c[0x0][0x168], 0x1 ;  /* 0x00005a007b7a7a11 */ /* 0x000fe200078008ff */
[----:B------:R-:W-:Y:S01]  /*0ec0*/  IMAD R67, R99, c[0x0][0x188], RZ ;  /* 0x0000620063437a24 */ /* 0x000fe200078e02ff */
[----:B------:R-:W-:Y:S01]  /*0ed0*/  LOP3.LUT R3, R12, 0x30, R3, 0x78, !PT ;  /* 0x000000300c037812 */ /* 0x000fe200078e7803 */
[----:B------:R-:W-:Y:S01]  /*0ee0*/  IMAD.IADD R2, R2, 0x1, R17 ;  /* 0x0000000102027824 */ /* 0x000fe200078e0211 */
        /* <DEDUP_REMOVED lines=16> */
[----:B------:R-:W-:Y:S01]  /*0ff0*/  LOP3.LUT R17, R116, 0x3e, RZ, 0xfc, !PT ;  /* 0x0000003e74117812 */ /* 0x000fe200078efcff */
[----:B------:R-:W-:Y:S01]  /*1000*/  IMAD R23, R15, c[0x0][0x188], RZ ;  /* 0x000062000f177a24 */ /* 0x000fe200078e02ff */
[----:B------:R-:W-:Y:S01]  /*1010*/  LEA.HI.X.SX32 R123, R123, c[0x0][0x16c], 0x1, P0 ;  /* 0x00005b007b7b7a11 */ /* 0x000fe200000f0eff */
[----:B------:R-:W-:Y:S01]  /*1020*/  IMAD R22, R16, c[0x0][0x188], RZ ;  /* 0x0000620010167a24 */ /* 0x000fe200078e02ff */
[----:B------:R-:W-:Y:S01]  /*1030*/  LEA R120, P0, R24, c[0x0][0x160], 0x1 ;  /* 0x0000580018787a11 */ /* 0x000fe200078008ff */
[----:B------:R-:W-:Y:S01]  /*1040*/  IMAD R21, R17, c[0x0][0x188], RZ ;  /* 0x0000620011157a24 */ /* 0x000fe200078e02ff */
[----:B------:R-:W-:Y:S01]  /*1050*/  SHF.R.S32.HI R84, RZ, 0x6, R84 ;  /* 0x00000006ff547819 */ /* 0x000fe20000011454 */
[----:B------:R-:W-:Y:S01]  /*1060*/  IMAD R71, R103, c[0x0][0x188], RZ ;  /* 0x0000620067477a24 */ /* 0x000fe200078e02ff */
[----:B------:R-:W-:Y:S01]  /*1070*/  LOP3.LUT R85, R4, 0x40, RZ, 0x3c, !PT ;  /* 0x0000004004557812 */ /* 0x000fe200078e3cff */
[----:B------:R-:W-:Y:S01]  /*1080*/  IMAD R90, R90, c[0x0][0x190], RZ ;  /* 0x000064005a5a7a24 */ /* 0x000fe200078e02ff */
[----:B------:R-:W-:Y:S01]  /*1090*/  LOP3.LUT R86, R5, 0x20, RZ, 0x3c, !PT ;  /* 0x0000002005567812 */ /* 0x000fe200078e3cff */
[----:B------:R-:W-:Y:S01]  /*10a0*/  IMAD R91, R91, c[0x0][0x190], RZ ;  /* 0x000064005b5b7a24 */ /* 0x000fe200078e02ff */
[C---:B------:R-:W-:Y:S01]  /*10b0*/  LOP3.LUT R87, R5.reuse, 0x40, RZ, 0x3c, !PT ;  /* 0x0000004005577812 */ /* 0x040fe200078e3cff */
[----:B------:R-:W-:Y:S01]  /*10c0*/  IMAD R92, R92, c[0x0][0x190], RZ ;  /* 0x000064005c5c7a24 */ /* 0x000fe200078e02ff */
[----:B------:R-:W-:Y:S01]  /*10d0*/  LOP3.LUT R88, R5, 0x60, RZ, 0x3c, !PT ;  /* 0x0000006005587812 */ /* 0x000fe200078e3cff */
[----:B------:R-:W-:Y:S01]  /*10e0*/  IMAD R93, R93, c[0x0][0x190], RZ ;  /* 0x000064005d5d7a24 */ /* 0x000fe200078e02ff */
[----:B------:R-:W-:-:S02]  /*10f0*/  LOP3.LUT R89, R3, 0x40, RZ, 0x3c, !PT ;  /* 0x0000004003597812 */ /* 0x000fc400078e3cff */
[----:B------:R-:W-:-:S04]  /*1100*/  LEA.HI.X.SX32 R121, R24, c[0x0][0x164], 0x1, P0 ;  /* 0x0000590018797a11 */ /* 0x000fc800000f0eff */
.L_x_1:
[----:B------:R-:W-:Y:S01]  /*1110*/  ISETP.GE.AND P0, PT, R116, UR4, PT ;  /* 0x0000000474007c0c */ /* 0x000fe2000bf06270 */
[----:B------:R-:W-:Y:S01]  /*1120*/  IMAD.WIDE R24, R18, 0x2, R120 ;  /* 0x0000000212187825 */ /* 0x000fe200078e0278 */
[----:B------:R-:W-:Y:S02]  /*1130*/  ISETP.GE.AND P1, PT, R115, UR4, PT ;  /* 0x0000000473007c0c */ /* 0x000fe4000bf26270 */
[----:B------:R-:W-:Y:S01]  /*1140*/  PRMT R134, RZ, 0x7610, R134 ;  /* 0x00007610ff867816 */ /* 0x000fe20000000086 */
[----:B------:R-:W-:Y:S01]  /*1150*/  IMAD.WIDE R26, R83, 0x2, R120 ;  /* 0x00000002531a7825 */ /* 0x000fe200078e0278 */
[----:B------:R-:W-:Y:S02]  /*1160*/  ISETP.GE.AND P2, PT, R112, UR4, PT ;  /* 0x0000000470007c0c */ /* 0x000fe4000bf46270 */
[----:B------:R-:W-:Y:S01]  /*1170*/  PRMT R131, RZ, 0x7610, R131 ;  /* 0x00007610ff837816 */ /* 0x000fe20000000083 */
[----:B------:R-:W-:Y:S01]  /*1180*/  IMAD.WIDE R28, R80, 0x2, R120 ;  /* 0x00000002501c7825 */ /* 0x000fe200078e0278 */
[----:B------:R-:W-:-:S03]  /*1190*/  PRMT R130, RZ, 0x7610, R130 ;  /* 0x00007610ff827816 */ /* 0x000fc60000000082 */
[----:B------:R0:W2:Y:S01]  /*11a0*/  @!P0 LDG.E.U16 R134, [R24.64] ;  /* 0x0000000618868981 */ /* 0x0000a2000c1e1500 */
[----:B------:R-:W-:Y:S02]  /*11b0*/  ISETP.GE.AND P0, PT, R114, UR4, PT ;  /* 0x0000000472007c0c */ /* 0x000fe4000bf06270 */
[----:B------:R-:W-:Y:S01]  /*11c0*/  ISETP.GE.AND P3, PT, R111, UR4, PT ;  /* 0x000000046f007c0c */ /* 0x000fe2000bf66270 */
[----:B------:R1:W3:Y:S01]  /*11d0*/  @!P1 LDG.E.U16 R131, [R26.64] ;  /* 0x000000061a839981 */ /* 0x0002e2000c1e1500 */
[----:B------:R-:W-:Y:S01]  /*11e0*/  ISETP.GE.AND P1, PT, R113, UR4, PT ;  /* 0x0000000471007c0c */ /* 0x000fe2000bf26270 */
[----:B------:R-:W-:Y:S01]  /*11f0*/  IMAD.WIDE R30, R79, 0x2, R120 ;  /* 0x000000024f1e7825 */ /* 0x000fe200078e0278 */
[----:B------:R-:W-:Y:S01]  /*1200*/  PRMT R132, RZ, 0x7610, R132 ;  /* 0x00007610ff847816 */ /* 0x000fe20000000084 */
[----:B------:R4:W5:Y:S01]  /*1210*/  @!P2 LDG.E.U16 R130, [R28.64] ;  /* 0x000000061c82a981 */ /* 0x000962000c1e1500 */
[----:B------:R-:W-:Y:S01]  /*1220*/  ISETP.GE.AND P2, PT, R107, UR4, PT ;  /* 0x000000046b007c0c */ /* 0x000fe2000bf46270 */
[----:B0-----:R-:W-:Y:S01]  /*1230*/  IMAD.WIDE R24, R82, 0x2, R120 ;  /* 0x0000000252187825 */ /* 0x001fe200078e0278 */
[----:B------:R-:W-:-:S02]  /*1240*/  PRMT R129, RZ, 0x7610, R129 ;  /* 0x00007610ff817816 */ /* 0x000fc40000000081 */
[----:B------:R-:W-:Y:S01]  /*1250*/  PRMT R127, RZ, 0x7610, R127 ;  /* 0x00007610ff7f7816 */ /* 0x000fe2000000007f */
[--C-:B-1----:R-:W-:Y:S01]  /*1260*/  IMAD.WIDE R26, R81, 0x2, R120.reuse ;  /* 0x00000002511a7825 */ /* 0x102fe200078e0278 */
[----:B------:R0:W3:Y:S01]  /*1270*/  @!P0 LDG.E.U16 R132, [R24.64] ;  /* 0x0000000618848981 */ /* 0x0000e2000c1e1500 */
[----:B------:R-:W-:Y:S02]  /*1280*/  ISETP.GE.AND P4, PT, R110, UR4, PT ;  /* 0x000000046e007c0c */ /* 0x000fe4000bf86270 */
[----:B------:R-:W-:Y:S01]  /*1290*/  IMAD.WIDE R34, R75, 0x2, R120 ;  /* 0x000000024b227825 */ /* 0x000fe200078e0278 */
[----:B------:R1:W3:Y:S01]  /*12a0*/  @!P1 LDG.E.U16 R129, [R26.64] ;  /* 0x000000061a819981 */ /* 0x0002e2000c1e1500 */
[----:B------:R-:W-:Y:S02]  /*12b0*/  PRMT R128, RZ, 0x7610, R128 ;  /* 0x00007610ff807816 */ /* 0x000fe40000000080 */
[----:B------:R-:W-:Y:S01]  /*12c0*/  IMAD.WIDE R32, R78, 0x2, R120 ;  /* 0x000000024e207825 */ /* 0x000fe200078e0278 */
[----:B------:R1:W3:Y:S01]  /*12d0*/  @!P3 LDG.E.U16 R127, [R30.64] ;  /* 0x000000061e7fb981 */ /* 0x0002e2000c1e1500 */
[----:B0-----:R-:W-:-:S02]  /*12e0*/  PRMT R25, RZ, 0x7610, R25 ;  /* 0x00007610ff197816 */ /* 0x001fc40000000019 */
[----:B------:R-:W-:Y:S02]  /*12f0*/  ISETP.GE.AND P0, PT, R109, UR4, PT ;  /* 0x000000046d007c0c */ /* 0x000fe4000bf06270 */
[----:B------:R-:W-:Y:S01]  /*1300*/  ISETP.GE.AND P1, PT, R108, UR4, PT ;  /* 0x000000046c007c0c */ /* 0x000fe2000bf26270 */
[----:B------:R0:W3:Y:S01]  /*1310*/  @!P4 LDG.E.U16 R128, [R32.64] ;  /* 0x000000062080c981 */ /* 0x0000e2000c1e1500 */
[----:B------:R-:W-:-:S03]  /*1320*/  ISETP.GE.AND P3, PT, R106, UR4, PT ;  /* 0x000000046a007c0c */ /* 0x000fc6000bf66270 */
[----:B------:R4:W3:Y:S01]  /*1330*/  @!P2 LDG.E.U16 R25, [R34.64] ;  /* 0x000000062219a981 */ /* 0x0008e2000c1e1500 */
[----:B------:R-:W-:Y:S01]  /*1340*/  ISETP.GE.AND P2, PT, R104, UR4, PT ;  /* 0x0000000468007c0c */ /* 0x000fe2000bf46270 */
[----:B-1----:R-:W-:Y:S01]  /*1350*/  IMAD.WIDE R30, R77, 0x2, R120 ;  /* 0x000000024d1e7825 */ /* 0x002fe200078e0278 */
[----:B------:R-:W-:Y:S02]  /*1360*/  PRMT R126, RZ, 0x7610, R126 ;  /* 0x00007610ff7e7816 */ /* 0x000fe4000000007e */
[----:B------:R-:W-:Y:S01]  /*1370*/  PRMT R24, RZ, 0x7610, R24 ;  /* 0x00007610ff187816 */ /* 0x000fe20000000018 */
[----:B0-----:R-:W-:Y:S01]  /*1380*/  IMAD.WIDE R32, R76, 0x2, R120 ;  /* 0x000000024c207825 */ /* 0x001fe200078e0278 */
[----:B------:R-:W-:Y:S02]  /*1390*/  PRMT R26, RZ, 0x7610, R26 ;  /* 0x00007610ff1a7816 */ /* 0x000fe4000000001a */
[----:B----4-:R-:W-:Y:S01]  /*13a0*/  PRMT R28, RZ, 0x7610, R28 ;  /* 0x00007610ff1c7816 */ /* 0x010fe2000000001c */
[--C-:B------:R-:W-:Y:S01]  /*13b0*/  IMAD.WIDE R44, R74, 0x2, R120.reuse ;  /* 0x000000024a2c7825 */ /* 0x100fe200078e0278 */
[----:B------:R0:W4:Y:S03]  /*13c0*/  @!P0 LDG.E.U16 R126, [R30.64] ;  /* 0x000000061e7e8981 */ /* 0x000126000c1e1500 */
[----:B------:R-:W-:Y:S01]  /*13d0*/  IMAD.WIDE R34, R72, 0x2, R120 ;  /* 0x0000000248227825 */ /* 0x000fe200078e0278 */
[----:B------:R1:W3:Y:S01]  /*13e0*/  @!P1 LDG.E.U16 R24, [R32.64] ;  /* 0x0000000620189981 */ /* 0x0002e2000c1e1500 */
[----:B------:R-:W-:-:S02]  /*13f0*/  ISETP.GE.AND P1, PT, R100, UR4, PT ;  /* 0x0000000464007c0c */ /* 0x000fc4000bf26270 */
[----:B------:R-:W-:Y:S01]  /*1400*/  ISETP.GE.AND P0, PT, R99, UR4, PT ;  /* 0x0000000463007c0c */ /* 0x000fe2000bf06270 */
[----:B------:R0:W4:Y:S01]  /*1410*/  @!P3 LDG.E.U16 R26, [R44.64] ;  /* 0x000000062c1ab981 */ /* 0x000122000c1e1500 */
[----:B------:R-:W-:-:S03]  /*1420*/  ISETP.GE.AND P3, PT, R103, UR4, PT ;  /* 0x0000000467007c0c */ /* 0x000fc6000bf66270 */
[----:B------:R1:W4:Y:S01]  /*1430*/  @!P2 LDG.E.U16 R28, [R34.64] ;  /* 0x00000006221ca981 */ /* 0x000322000c1e1500 */
[----:B------:R-:W-:Y:S01]  /*1440*/  ISETP.GE.AND P2, PT, R98, UR4, PT ;  /* 0x0000000462007c0c */ /* 0x000fe2000bf46270 */
[--C-:B------:R-:W-:Y:S01]  /*1450*/  IMAD.WIDE R52, R68, 0x2, R120.reuse ;  /* 0x0000000244347825 */ /* 0x100fe200078e0278 */
[----:B------:R-:W-:Y:S02]  /*1460*/  ISETP.GE.AND P4, PT, R105, UR4, PT ;  /* 0x0000000469007c0c */ /* 0x000fe4000bf86270 */
[----:B------:R-:W-:Y:S01]  /*1470*/  ISETP.GE.AND P5, PT, R101, UR4, PT ;  /* 0x0000000465007c0c */ /* 0x000fe2000bfa6270 */
[----:B0-----:R-:W-:Y:S01]  /*1480*/  IMAD.WIDE R44, R71, 0x2, R120 ;  /* 0x00000002472c7825 */ /* 0x001fe200078e0278 */
[----:B------:R-:W-:Y:S02]  /*1490*/  PRMT R29, RZ, 0x7610, R29 ;  /* 0x00007610ff1d7816 */ /* 0x000fe4000000001d */
[----:B-1----:R-:W-:Y:S01]  /*14a0*/  PRMT R32, RZ, 0x7610, R32 ;  /* 0x00007610ff207816 */ /* 0x002fe20000000020 */
[----:B------:R-:W-:Y:S01]  /*14b0*/  IMAD.WIDE R136, R67, 0x2, R120 ;  /* 0x0000000243887825 */ /* 0x000fe200078e0278 */
[----:B------:R-:W-:-:S02]  /*14c0*/  PRMT R33, RZ, 0x7610, R33 ;  /* 0x00007610ff217816 */ /* 0x000fc40000000021 */
[----:B------:R-:W-:Y:S01]  /*14d0*/  PRMT R34, RZ, 0x7610, R34 ;  /* 0x00007610ff227816 */ /* 0x000fe20000000022 */
[----:B------:R-:W-:Y:S01]  /*14e0*/  IMAD.WIDE R50, R66, 0x2, R120 ;  /* 0x0000000242327825 */ /* 0x000fe200078e0278 */
[----:B------:R0:W4:Y:S01]  /*14f0*/  @!P3 LDG.E.U16 R29, [R44.64] ;  /* 0x000000062c1db981 */ /* 0x000122000c1e1500 */
[----:B------:R-:W-:Y:S02]  /*1500*/  PRMT R27, RZ, 0x7610, R27 ;  /* 0x00007610ff1b7816 */ /* 0x000fe4000000001b */
[----:B------:R-:W-:Y:S01]  /*1510*/  PRMT R31, RZ, 0x7610, R31 ;  /* 0x00007610ff1f7816 */ /* 0x000fe2000000001f */
[----:B------:R1:W4:Y:S01]  /*1520*/  @!P1 LDG.E.U16 R32, [R52.64] ;  /* 0x0000000634209981 */ /* 0x000322000c1e1500 */
[----:B------:R-:W-:Y:S01]  /*1530*/  ISETP.GE.AND P3, PT, R97, UR4, PT ;  /* 0x0000000461007c0c */ /* 0x000fe2000bf66270 */
[--C-:B------:R-:W-:Y:S01]  /*1540*/  IMAD.WIDE R46, R73, 0x2, R120.reuse ;  /* 0x00000002492e7825 */ /* 0x100fe200078e0278 */
[----:B------:R-:W-:Y:S01]  /*1550*/  ISETP.GE.AND P1, PT, R96, UR4, PT ;  /* 0x0000000460007c0c */ /* 0x000fe2000bf26270 */
[----:B------:R0:W4:Y:S01]  /*1560*/  @!P0 LDG.E.U16 R33, [R136.64] ;  /* 0x0000000688218981 */ /* 0x000122000c1e1500 */
[----:B------:R-:W-:Y:S01]  /*1570*/  ISETP.GE.AND P0, PT, R95, UR4, PT ;  /* 0x000000045f007c0c */ /* 0x000fe2000bf06270 */
[----:B------:R-:W-:-:S02]  /*1580*/  IMAD.WIDE R48, R69, 0x2, R120 ;  /* 0x0000000245307825 */ /* 0x000fc400078e0278 */
[----:B------:R1:W4:Y:S01]  /*1590*/  @!P2 LDG.E.U16 R34, [R50.64] ;  /* 0x000000063222a981 */ /* 0x000322000c1e1500 */
[----:B------:R-:W-:Y:S01]  /*15a0*/  ISETP.GE.AND P2, PT, R9, UR4, PT ;  /* 0x0000000409007c0c */ /* 0x000fe2000bf46270 */
[----:B------:R-:W-:Y:S01]  /*15b0*/  IMAD.WIDE R54, R65, 0x2, R120 ;  /* 0x0000000241367825 */ /* 0x000fe200078e0278 */
[----:B------:R-:W-:Y:S01]  /*15c0*/  PRMT R35, RZ, 0x7610, R35 ;  /* 0x00007610ff237816 */ /* 0x000fe20000000023 */
[----:B------:R1:W4:Y:S01]  /*15d0*/  @!P4 LDG.E.U16 R27, [R46.64] ;  /* 0x000000062e1bc981 */ /* 0x000322000c1e1500 */
[----:B------:R-:W-:Y:S01]  /*15e0*/  ISETP.GE.AND P4, PT, R102, UR4, PT ;  /* 0x0000000466007c0c */ /* 0x000fe2000bf86270 */
[----:B------:R-:W-:Y:S01]  /*15f0*/  IMAD.WIDE R124, R64, 0x2, R120 ;  /* 0x00000002407c7825 */ /* 0x000fe200078e0278 */
[----:B0-----:R-:W-:Y:S01]  /*1600*/  PRMT R44, RZ, 0x7610, R44 ;  /* 0x00007610ff2c7816 */ /* 0x001fe2000000002c */
[----:B------:R0:W4:Y:S01]  /*1610*/  @!P5 LDG.E.U16 R31, [R48.64] ;  /* 0x00000006301fd981 */ /* 0x000122000c1e1500 */
[----:B------:R-:W-:Y:S01]  /*1620*/  PRMT R45, RZ, 0x7610, R45 ;  /* 0x00007610ff2d7816 */ /* 0x000fe2000000002d */
[----:B-1----:R-:W-:-:S04]  /*1630*/  IMAD.WIDE R52, R63, 0x2, R120 ;  /* 0x000000023f347825 */ /* 0x002fc800078e0278 */
[----:B------:R-:W-:Y:S01]  /*1640*/  IMAD.WIDE R142, R61, 0x2, R120 ;  /* 0x000000023d8e7825 */ /* 0x000fe200078e0278 */
[----:B------:R1:W4:Y:S01]  /*1650*/  @!P3 LDG.E.U16 R35, [R54.64] ;  /* 0x000000063623b981 */ /* 0x000322000c1e1500 */
[----:B0-----:R-:W-:-:S03]  /*1660*/  PRMT R49, RZ, 0x7610, R49 ;  /* 0x00007610ff317816 */ /* 0x001fc60000000031 */
[----:B------:R0:W4:Y:S01]  /*1670*/  @!P1 LDG.E.U16 R44, [R124.64] ;  /* 0x000000067c2c9981 */ /* 0x000122000c1e1500 */
[----:B------:R-:W-:Y:S01]  /*1680*/  PRMT R30, RZ, 0x7610, R30 ;  /* 0x00007610ff1e7816 */ /* 0x000fe2000000001e */
[--C-:B------:R-:W-:Y:S01]  /*1690*/  IMAD.WIDE R46, R70, 0x2, R120.reuse ;  /* 0x00000002462e7825 */ /* 0x100fe200078e0278 */
[----:B------:R-:W-:Y:S01]  /*16a0*/  ISETP.GE.AND P1, PT, R10, UR4, PT ;  /* 0x000000040a007c0c */ /* 0x000fe2000bf26270 */
[----:B------:R0:W4:Y:S01]  /*16b0*/  @!P0 LDG.E.U16 R45, [R52.64] ;  /* 0x00000006342d8981 */ /* 0x000122000c1e1500 */
[----:B------:R-:W-:Y:S02]  /*16c0*/  ISETP.GE.AND P0, PT, R11, UR4, PT ;  /* 0x000000040b007c0c */ /* 0x000fe4000bf06270 */
[----:B------:R-:W-:Y:S01]  /*16d0*/  ISETP.GE.AND P3, PT, R14, UR4, PT ;  /* 0x000000040e007c0c */ /* 0x000fe2000bf66270 */
[----:B------:R0:W4:Y:S01]  /*16e0*/  @!P2 LDG.E.U16 R49, [R142.64] ;  /* 0x000000068e31a981 */ /* 0x000122000c1e1500 */
[----:B------:R-:W-:Y:S01]  /*16f0*/  ISETP.GE.AND P2, PT, R15, UR4, PT ;  /* 0x000000040f007c0c */ /* 0x000fe2000bf46270 */
[----:B-1----:R-:W-:Y:S01]  /*1700*/  IMAD.WIDE R54, R60, 0x2, R120 ;  /* 0x000000023c367825 */ /* 0x002fe200078e0278 */
[----:B------:R-:W-:Y:S01]  /*1710*/  PRMT R48, RZ, 0x7610, R48 ;  /* 0x00007610ff307816 */ /* 0x000fe20000000030 */
[----:B------:R1:W4:Y:S01]  /*1720*/  @!P4 LDG.E.U16 R30, [R46.64] ;  /* 0x000000062e1ec981 */ /* 0x000322000c1e1500 */
[----:B------:R-:W-:Y:S01]  /*1730*/  PRMT R50, RZ, 0x7610, R50 ;  /* 0x00007610ff327816 */ /* 0x000fe20000000032 */
[----:B0-----:R-:W-:Y:S01]  /*1740*/  IMAD.WIDE R124, R59, 0x2, R120 ;  /* 0x000000023b7c7825 */ /* 0x001fe200078e0278 */
[----:B------:R-:W-:-:S02]  /*1750*/  PRMT R51, RZ, 0x7610, R51 ;  /* 0x00007610ff337816 */ /* 0x000fc40000000033 */
[----:B------:R-:W-:Y:S01]  /*1760*/  ISETP.GE.AND P4, PT, R94, UR4, PT ;  /* 0x000000045e007c0c */ /* 0x000fe2000bf86270 */
[----:B------:R-:W-:Y:S01]  /*1770*/  IMAD.WIDE R136, R56, 0x2, R120 ;  /* 0x0000000238887825 */ /* 0x000fe200078e0278 */
[----:B------:R0:W4:Y:S01]  /*1780*/  @!P1 LDG.E.U16 R48, [R54.64] ;  /* 0x0000000636309981 */ /* 0x000122000c1e1500 */
[----:B-1----:R-:W-:Y:S02]  /*1790*/  PRMT R47, RZ, 0x7610, R47 ;  /* 0x00007610ff2f7816 */ /* 0x002fe4000000002f */
[----:B------:R-:W-:Y:S01]  /*17a0*/  IMAD.WIDE R140, R23, 0x2, R120 ;  /* 0x00000002178c7825 */ /* 0x000fe200078e0278 */
[----:B------:R1:W4:Y:S01]  /*17b0*/  @!P3 LDG.E.U16 R50, [R136.64] ;  /* 0x000000068832b981 */ /* 0x000322000c1e1500 */
[----:B------:R-:W-:Y:S02]  /*17c0*/  ISETP.GE.AND P1, PT, R13, UR4, PT ;  /* 0x000000040d007c0c */ /* 0x000fe4000bf26270 */
[----:B------:R-:W-:Y:S01]  /*17d0*/  ISETP.GE.AND P3, PT, R17, UR4, PT ;  /* 0x0000000411007c0c */ /* 0x000fe2000bf66270 */
[----:B------:R0:W4:Y:S01]  /*17e0*/  @!P0 LDG.E.U16 R47, [R124.64] ;  /* 0x000000067c2f8981 */ /* 0x000122000c1e1500 */
[----:B------:R-:W-:-:S03]  /*17f0*/  ISETP.GE.AND P0, PT, R12, UR4, PT ;  /* 0x000000040c007c0c */ /* 0x000fc6000bf06270 */
[----:B------:R0:W4:Y:S01]  /*1800*/  @!P2 LDG.E.U16 R51, [R140.64] ;  /* 0x000000068c33a981 */ /* 0x000122000c1e1500 */
[----:B------:R-:W-:Y:S01]  /*1810*/  ISETP.GE.AND P2, PT, R16, UR4, PT ;  /* 0x0000000410007c0c */ /* 0x000fe2000bf46270 */
[----:B------:R-:W-:Y:S01]  /*1820*/  IMAD.WIDE R138, R62, 0x2, R120 ;  /* 0x000000023e8a7825 */ /* 0x000fe200078e0278 */
[----:B------:R-:W-:Y:S02]  /*1830*/  PRMT R46, RZ, 0x7610, R46 ;  /* 0x00007610ff2e7816 */ /* 0x000fe4000000002e */
[----:B------:R-:W-:Y:S01]  /*1840*/  PRMT R52, RZ, 0x7610, R52 ;  /* 0x00007610ff347816 */ /* 0x000fe20000000034 */
[----:B------:R-:W-:Y:S01]  /*1850*/  IMAD.WIDE R142, R57, 0x2, R120 ;  /* 0x00000002398e7825 */ /* 0x000fe200078e0278 */
[----:B------:R-:W-:Y:S02]  /*1860*/  PRMT R53, RZ, 0x7610, R53 ;  /* 0x00007610ff357816 */ /* 0x000fe40000000035 */
[----:B------:R1:W4:Y:S01]  /*1870*/  @!P4 LDG.E.U16 R46, [R138.64] ;  /* 0x000000068a2ec981 */ /* 0x000322000c1e1500 */
[----:B0-----:R-:W-:Y:S01]  /*1880*/  PRMT R54, RZ, 0x7610, R54 ;  /* 0x00007610ff367816 */ /* 0x001fe20000000036 */
[----:B------:R-:W-:Y:S01]  /*1890*/  IMAD.WIDE R144, R22, 0x2, R120 ;  /* 0x0000000216907825 */ /* 0x000fe200078e0278 */
[----:B------:R-:W-:Y:S01]  /*18a0*/  PRMT R55, RZ, 0x7610, R55 ;  /* 0x00007610ff377816 */ /* 0x000fe20000000037 */
[----:B------:R0:W4:Y:S02]  /*18b0*/  @!P1 LDG.E.U16 R53, [R142.64] ;  /* 0x000000068e359981 */ /* 0x000124000c1e1500 */
[----:B------:R-:W-:-:S02]  /*18c0*/  IMAD.WIDE R146, R21, 0x2, R120 ;  /* 0x0000000215927825 */ /* 0x000fc400078e0278 */
[----:B------:R-:W4:Y:S02]  /*18d0*/  @!P2 LDG.E.U16 R54, [R144.64] ;  /* 0x000000069036a981 */ /* 0x000f24000c1e1500 */
[----:B-1----:R-:W-:Y:S02]  /*18e0*/  IMAD.WIDE R138, R58, 0x2, R120 ;  /* 0x000000023a8a7825 */ /* 0x002fe400078e0278 */
[----:B------:R-:W4:Y:S04]  /*18f0*/  @!P3 LDG.E.U16 R55, [R146.64] ;  /* 0x000000069237b981 */ /* 0x000f28000c1e1500 */
[----:B------:R1:W4:Y:S04]  /*1900*/  @!P0 LDG.E.U16 R52, [R138.64] ;  /* 0x000000068a348981 */ /* 0x000328000c1e1500 */
[----:B------:R-:W-:Y:S01]  /*1910*/  BAR.SYNC.DEFER_BLOCKING 0x0 ;  /* 0x0000000000007b1d */ /* 0x000fe20000010000 */
[----:B------:R-:W-:Y:S01]  /*1920*/  ISETP.GE.AND P0, PT, R0, UR4, PT ;  /* 0x0000000400007c0c */ /* 0x000fe2000bf06270 */
[----:B------:R-:W-:Y:S01]  /*1930*/  IMAD.WIDE R136, R93, 0x2, R122 ;  /* 0x000000025d887825 */ /* 0x000fe200078e027a */
[----:B------:R-:W-:-:S02]  /*1940*/  PRMT R117, RZ, 0x7610, R117 ;  /* 0x00007610ff757816 */ /* 0x000fc40000000075 */
[----:B------:R-:W-:Y:S01]  /*1950*/  PRMT R119, RZ, 0x7610, R119 ;  /* 0x00007610ff777816 */ /* 0x000fe20000000077 */
[----:B------:R-:W-:Y:S01]  /*1960*/  IMAD.WIDE R140, R91, 0x2, R122 ;  /* 0x000000025b8c7825 */ /* 0x000fe200078e027a */
[----:B------:R-:W-:Y:S02]  /*1970*/  PRMT R124, RZ, 0x7610, R124 ;  /* 0x00007610ff7c7816 */ /* 0x000fe4000000007c */
[----:B------:R-:W-:Y:S01]  /*1980*/  PRMT R125, RZ, 0x7610, R125 ;  /* 0x00007610ff7d7816 */ /* 0x000fe2000000007d */
[----:B-1----:R-:W-:-:S04]  /*1990*/  IMAD.WIDE R138, R92, 0x2, R122 ;  /* 0x000000025c8a7825 */ /* 0x002fc800078e027a */
[--C-:B0-----:R-:W-:Y:S01]  /*19a0*/  IMAD.WIDE R142, R90, 0x2, R122.reuse ;  /* 0x000000025a8e7825 */ /* 0x101fe200078e027a */
[----:B------:R-:W4:Y:S04]  /*19b0*/  @!P0 LDG.E.U16 R117, [R136.64] ;  /* 0x0000000688758981 */ /* 0x000f28000c1e1500 */
[----:B------:R-:W4:Y:S04]  /*19c0*/  @!P0 LDG.E.U16 R119, [R140.64] ;  /* 0x000000068c778981 */ /* 0x000f28000c1e1500 */
[----:B------:R-:W4:Y:S04]  /*19d0*/  @!P0 LDG.E.U16 R124, [R138.64] ;  /* 0x000000068a7c8981 */ /* 0x000f28000c1e1500 */
[----:B------:R-:W4:Y:S04]  /*19e0*/  @!P0 LDG.E.U16 R125, [R142.64] ;  /* 0x000000068e7d8981 */ /* 0x000f28000c1e1500 */
[----:B--2---:R-:W-:Y:S04]  /*19f0*/  STS.U16 [R5], R134 ;  /* 0x0000008605007388 */ /* 0x004fe80000000400 */
[----:B-----5:R-:W-:Y:S04]  /*1a00*/  STS.U16 [R5+0x800], R130 ;  /* 0x0008008205007388 */ /* 0x020fe80000000400 */
[----:B---3--:R-:W-:Y:S04]  /*1a10*/  STS.U16 [R5+0x1000], R24 ;  /* 0x0010001805007388 */ /* 0x008fe80000000400 */
[----:B----4-:R-:W-:Y:S04]  /*1a20*/  STS.U16 [R5+0x1800], R28 ;  /* 0x0018001c05007388 */ /* 0x010fe80000000400 */
[----:B------:R-:W-:Y:S04]  /*1a30*/  STS.U16 [R5+0x2000], R32 ;  /* 0x0020002005007388 */ /* 0x000fe80000000400 */
        /* <DEDUP_REMOVED lines=31> */
[----:B------:R-:W-:Y:S06]  /*1c30*/  BAR.SYNC.DEFER_BLOCKING 0x0 ;  /* 0x0000000000007b1d */ /* 0x000fec0000010000 */
[----:B------:R-:W-:Y:S04]  /*1c40*/  LDSM.16.MT88.4 R44, [R2] ;  /* 0x00000000022c783b */ /* 0x000fe80000004200 */
[----:B------:R-:W0:Y:S04]  /*1c50*/  LDSM.16.M88.4 R24, [R3+0x4000] ;  /* 0x004000000318783b */ /* 0x000e280000000200 */
[----:B------:R-:W1:Y:S04]  /*1c60*/  LDSM.16.M88.4 R28, [R3+0x4400] ;  /* 0x00440000031c783b */ /* 0x000e680000000200 */
[----:B------:R-:W2:Y:S04]  /*1c70*/  LDSM.16.MT88.4 R32, [R2+0x1000] ;  /* 0x001000000220783b */ /* 0x000ea80000004200 */
[----:B------:R-:W-:Y:S04]  /*1c80*/  LDSM.16.M88.4 R48, [R89+0x4000] ;  /* 0x004000005930783b */ /* 0x000fe80000000200 */
[----:B------:R-:W-:Y:S01]  /*1c90*/  LDSM.16.M88.4 R52, [R89+0x4400] ;  /* 0x004400005934783b */ /* 0x000fe20000000200 */
[C---:B0-----:R-:W-:Y:S08]  /*1ca0*/  HMMA.16816.F32.BF16 R36, R44.reuse, R24, R36 ;  /* 0x000000182c24723c */ /* 0x041ff00000041824 */
[----:B-1----:R-:W-:Y:S01]  /*1cb0*/  HMMA.16816.F32.BF16 R40, R44, R28, R40 ;  /* 0x0000001c2c28723c */ /* 0x002fe20000041828 */
[----:B------:R-:W0:Y:S11]  /*1cc0*/  LDSM.16.MT88.4 R44, [R2+0x2000] ;  /* 0x00200000022c783b */ /* 0x000e360000004200 */
[----:B------:R-:W-:Y:S04]  /*1cd0*/  @!UPT UIADD3 URZ, URZ, URZ, URZ ;  /* 0x0000003f3f3ff290 */ /* 0x000fe8000fffe03f */
[C---:B--2---:R-:W-:Y:S08]  /*1ce0*/  HMMA.16816.F32.BF16 R36, R32.reuse, R26, R36 ;  /* 0x0000001a2024723c */ /* 0x044ff00000041824 */
[----:B------:R-:W-:Y:S01]  /*1cf0*/  HMMA.16816.F32.BF16 R28, R32, R30, R40 ;  /* 0x0000001e201c723c */ /* 0x000fe20000041828 */
[----:B------:R-:W1:Y:S01]  /*1d00*/  LDSM.16.MT88.4 R40, [R2+0x3000] ;  /* 0x003000000228783b */ /* 0x000e620000004200 */
[----:B------:R-:W-:Y:S11]  /*1d10*/  IADD3 R84, R84, -0x1, RZ ;  /* 0xffffffff54547810 */ /* 0x000ff60007ffe0ff */
[----:B------:R-:W-:Y:S03]  /*1d20*/  @!UPT UIADD3 URZ, URZ, URZ, URZ ;  /* 0x0000003f3f3ff290 */ /* 0x000fe6000fffe03f */
[C---:B0-----:R-:W-:Y:S08]  /*1d30*/  HMMA.16816.F32.BF16 R36, R44.reuse, R48, R36 ;  /* 0x000000302c24723c */ /* 0x041ff00000041824 */
[----:B------:R-:W-:Y:S01]  /*1d40*/  HMMA.16816.F32.BF16 R28, R44, R52, R28 ;  /* 0x000000342c1c723c */ /* 0x000fe2000004181c */
[----:B------:R-:W-:Y:S01]  /*1d50*/  ISETP.NE.U32.AND P0, PT, R84, RZ, PT ;  /* 0x000000ff5400720c */ /* 0x000fe20003f05070 */
[----:B------:R-:W-:Y:S01]  /*1d60*/  UIADD3 UR4, UR4, -0x40, URZ ;  /* 0xffffffc004047890 */ /* 0x000fe2000fffe03f */
[----:B------:R-:W-:-:S04]  /*1d70*/  IMAD.WIDE R122, R19, 0x2, R122 ;  /* 0x00000002137a7825 */ /* 0x000fc800078e027a */
[----:B------:R-:W-:-:S09]  /*1d80*/  IMAD.WIDE R120, R20, 0x2, R120 ;  /* 0x0000000214787825 */ /* 0x000fd200078e0278 */
[C---:B-1----:R-:W-:Y:S08]  /*1d90*/  HMMA.16816.F32.BF16 R36, R40.reuse, R50, R36 ;  /* 0x000000322824723c */ /* 0x042ff00000041824 */
[----:B------:R-:W-:Y:S01]  /*1da0*/  HMMA.16816.F32.BF16 R40, R40, R54, R28 ;  /* 0x000000362828723c */ /* 0x000fe2000004181c */
[----:B------:R-:W-:Y:S07]  /*1db0*/  @P0 BRA `(.L_x_1) ;  /* 0xfffff35000000947 */ /* 0x000fee000383ffff */
[----:B------:R-:W-:-:S15]  /*1dc0*/  NOP ;  /* 0x0000000000007918 */ /* 0x000fde0000000000 */
[----:B------:R-:W-:-:S01]  /*1dd0*/  NOP ;  /* 0x0000000000007918 */ /* 0x000fc20000000000 */
[----:B------:R-:W-:Y:S02]  /*1de0*/  F2FP.BF16.PACK_AB R39, R43, R39 ;  /* 0x000000272b27723e */ /* 0x000fe400000010ff */
[----:B------:R-:W-:-:S02]  /*1df0*/  F2FP.BF16.PACK_AB R38, R42, R38 ;  /* 0x000000262a26723e */ /* 0x000fc400000010ff */
[----:B------:R-:W-:Y:S02]  /*1e00*/  F2FP.BF16.PACK_AB R37, R41, R37 ;  /* 0x000000252925723e */ /* 0x000fe400000010ff */
[----:B------:R-:W-:-:S07]  /*1e10*/  F2FP.BF16.PACK_AB R36, R40, R36 ;  /* 0x000000242824723e */ /* 0x000fce00000010ff */
.L_x_0:
[----:B------:R-:W-:Y:S01]  /*1e20*/  BAR.SYNC.DEFER_BLOCKING 0x0 ;  /* 0x0000000000007b1d */ /* 0x000fe20000010000 */
[C---:B------:R-:W-:Y:S01]  /*1e30*/  IMAD.SHL.U32 R0, R8.reuse, 0x4, RZ ;  /* 0x0000000408007824 */ /* 0x040fe200078e00ff */
[----:B------:R-:W-:Y:S01]  /*1e40*/  SHF.R.S32.HI R4, RZ, 0x5, R8 ;  /* 0x00000005ff047819 */ /* 0x000fe20000011408 */
[C---:B------:R-:W-:Y:S01]  /*1e50*/  IMAD.SHL.U32 R2, R8.reuse, 0x10, RZ ;  /* 0x0000001008027824 */ /* 0x040fe200078e00ff */
[----:B------:R-:W-:Y:S02]  /*1e60*/  LOP3.LUT R8, R8, 0x18, RZ, 0xc0, !PT ;  /* 0x0000001808087812 */ /* 0x000fe400078ec0ff */
[----:B------:R-:W-:Y:S02]  /*1e70*/  LOP3.LUT R3, R0, 0x7c, RZ, 0xc0, !PT ;  /* 0x0000007c00037812 */ /* 0x000fe400078ec0ff */
[----:B------:R-:W-:-:S02]  /*1e80*/  LOP3.LUT R5, R2, 0x70, RZ, 0xc0, !PT ;  /* 0x0000007002057812 */ /* 0x000fc400078ec0ff */
[----:B------:R-:W-:Y:S01]  /*1e90*/  SGXT R2, R4, 0x1 ;  /* 0x000000010402781a */ /* 0x000fe20000000200 */
[----:B------:R-:W-:Y:S01]  /*1ea0*/  IMAD R3, R118, 0x2, R3 ;  /* 0x0000000276037824 */ /* 0x000fe200078e0203 */
[----:B------:R-:W-:Y:S01]  /*1eb0*/  LOP3.LUT R0, R0, 0x380, RZ, 0xc0, !PT ;  /* 0x0000038000007812 */ /* 0x000fe200078ec0ff */
[----:B------:R-:W-:Y:S01]  /*1ec0*/  IMAD R5, R8, 0x80, R5 ;  /* 0x0000008008057824 */ /* 0x000fe200078e0205 */
[C---:B------:R-:W-:Y:S01]  /*1ed0*/  ISETP.GE.AND P0, PT, R6.reuse, c[0x0][0x178], PT ;  /* 0x00005e0006007a0c */ /* 0x040fe20003f06270 */
[----:B------:R-:W-:Y:S01]  /*1ee0*/  IMAD R6, R6, c[0x0][0x194], RZ ;  /* 0x0000650006067a24 */ /* 0x000fe200078e02ff */
[----:B------:R-:W-:Y:S01]  /*1ef0*/  LOP3.LUT R2, R3, 0x808, R2, 0x78, !PT ;  /* 0x0000080803027812 */ /* 0x000fe200078e7802 */
[----:B------:R-:W-:Y:S01]  /*1f00*/  IMAD.IADD R5, R0, 0x1, R5 ;  /* 0x0000000100057824 */ /* 0x000fe200078e0205 */
[----:B------:R-:W-:Y:S02]  /*1f10*/  LOP3.LUT R3, R7, R116, RZ, 0xfc, !PT ;  /* 0x0000007407037212 */ /* 0x000fe400078efcff */
[----:B------:R-:W-:-:S02]  /*1f20*/  LOP3.LUT R4, R2, 0x4, RZ, 0x3c, !PT ;  /* 0x0000000402047812 */ /* 0x000fc400078e3cff */
[----:B------:R-:W-:Y:S01]  /*1f30*/  LEA.HI R5, R8, R5, RZ, 0x1f ;  /* 0x0000000508057211 */ /* 0x000fe200078ff8ff */
[----:B------:R-:W-:Y:S01]  /*1f40*/  STS [R2], R36 ;  /* 0x0000002402007388 */ /* 0x000fe20000000800 */
[C---:B------:R-:W-:Y:S01]  /*1f50*/  ISETP.LT.AND P1, PT, R3.reuse, c[0x0][0x17c], !P0 ;  /* 0x00005f0003007a0c */ /* 0x040fe20004721270 */
[----:B------:R-:W-:Y:S01]  /*1f60*/  IMAD R3, R3, c[0x0][0x198], RZ ;  /* 0x0000660003037a24 */ /* 0x000fe200078e02ff */
[C---:B------:R-:W-:Y:S01]  /*1f70*/  LOP3.LUT R8, R5.reuse, 0x4, RZ, 0x3c, !PT ;  /* 0x0000000405087812 */ /* 0x040fe200078e3cff */
[----:B------:R0:W-:Y:S01]  /*1f80*/  STS [R2+0x200], R37 ;  /* 0x0002002502007388 */ /* 0x0001e20000000800 */
[C---:B------:R-:W-:Y:S02]  /*1f90*/  LOP3.LUT R10, R5.reuse, 0x8, RZ, 0x3c, !PT ;  /* 0x00000008050a7812 */ /* 0x040fe400078e3cff */
[----:B------:R-:W-:Y:S01]  /*1fa0*/  LOP3.LUT R11, R5, 0xc, RZ, 0x3c, !PT ;  /* 0x0000000c050b7812 */ /* 0x000fe200078e3cff */
[----:B------:R-:W-:Y:S01]  /*1fb0*/  STS [R4+0x400], R38 ;  /* 0x0004002604007388 */ /* 0x000fe20000000800 */
[----:B------:R-:W-:-:S02]  /*1fc0*/  LEA R16, P2, R6, c[0x0][0x170], 0x1 ;  /* 0x00005c0006107a11 */ /* 0x000fc400078408ff */
[C-C-:B------:R-:W-:Y:S01]  /*1fd0*/  LOP3.LUT R13, R7.reuse, 0xc, R116.reuse, 0xfe, !PT ;  /* 0x0000000c070d7812 */ /* 0x140fe200078efe74 */
[----:B------:R-:W-:Y:S01]  /*1fe0*/  STS [R4+0x600], R39 ;  /* 0x0006002704007388 */ /* 0x000fe20000000800 */
[----:B------:R-:W-:Y:S02]  /*1ff0*/  LEA.HI.X.SX32 R18, R6, c[0x0][0x174], 0x1, P2 ;  /* 0x00005d0006127a11 */ /* 0x000fe400010f0eff */
[C-C-:B0-----:R-:W-:Y:S01]  /*2000*/  LOP3.LUT R2, R7.reuse, 0x2, R116.reuse, 0xfe, !PT ;  /* 0x0000000207027812 */ /* 0x141fe200078efe74 */
[----:B------:R-:W-:Y:S01]  /*2010*/  BAR.SYNC.DEFER_BLOCKING 0x0 ;  /* 0x0000000000007b1d */ /* 0x000fe20000010000 */
[--C-:B------:R-:W-:Y:S01]  /*2020*/  LOP3.LUT R6, R7, 0x8, R116.reuse, 0xfe, !PT ;  /* 0x0000000807067812 */ /* 0x100fe200078efe74 */
[----:B------:R-:W-:Y:S01]  /*2030*/  IMAD R14, R13, c[0x0][0x198], RZ ;  /* 0x000066000d0e7a24 */ /* 0x000fe200078e02ff */
[----:B------:R-:W-:Y:S02]  /*2040*/  ISETP.LT.AND P4, PT, R2, c[0x0][0x17c], !P0 ;  /* 0x00005f0002007a0c */ /* 0x000fe40004781270 */
[----:B------:R-:W-:-:S02]  /*2050*/  LOP3.LUT R0, R7, 0xe, R116, 0xfe, !PT ;  /* 0x0000000e07007812 */ /* 0x000fc400078efe74 */
[----:B------:R-:W-:-:S03]  /*2060*/  LOP3.LUT R9, R7, 0xa, R116, 0xfe, !PT ;  /* 0x0000000a07097812 */ /* 0x000fc600078efe74 */
[----:B------:R-:W-:Y:S02]  /*2070*/  IMAD R15, R0, c[0x0][0x198], RZ ;  /* 0x00006600000f7a24 */ /* 0x000fe400078e02ff */
[----:B------:R-:W-:Y:S01]  /*2080*/  IMAD R12, R9, c[0x0][0x198], RZ ;  /* 0x00006600090c7a24 */ /* 0x000fe200078e02ff */
[----:B------:R0:W1:Y:S04]  /*2090*/  LDS R17, [R5] ;  /* 0x0000000005117984 */ /* 0x0000680000000800 */
[----:B------:R2:W3:Y:S04]  /*20a0*/  LDS R19, [R8] ;  /* 0x0000000008137984 */ /* 0x0004e80000000800 */
[----:B------:R4:W5:Y:S01]  /*20b0*/  LDS R21, [R10] ;  /* 0x000000000a157984 */ /* 0x0009620000000800 */
[----:B0-----:R-:W-:Y:S01]  /*20c0*/  IMAD R5, R2, c[0x0][0x198], RZ ;  /* 0x0000660002057a24 */ /* 0x001fe200078e02ff */
[----:B------:R-:W-:-:S02]  /*20d0*/  LEA R2, P2, R3, R16, 0x1 ;  /* 0x0000001003027211 */ /* 0x000fc400078408ff */
[----:B------:R0:W5:Y:S01]  /*20e0*/  LDS R23, [R11] ;  /* 0x000000000b177984 */ /* 0x0001620000000800 */
[--C-:B--2---:R-:W-:Y:S02]  /*20f0*/  LOP3.LUT R8, R7, 0x6, R116.reuse, 0xfe, !PT ;  /* 0x0000000607087812 */ /* 0x104fe400078efe74 */
[----:B------:R-:W-:Y:S02]  /*2100*/  LEA R4, P3, R5, R16, 0x1 ;  /* 0x0000001005047211 */ /* 0x000fe400078608ff */
[-C--:B------:R-:W-:Y:S01]  /*2110*/  LEA.HI.X.SX32 R3, R3, R18.reuse, 0x1, P2 ;  /* 0x0000001203037211 */ /* 0x080fe200010f0eff */
[----:B----4-:R-:W-:Y:S01]  /*2120*/  IMAD R10, R8, c[0x0][0x198], RZ ;  /* 0x00006600080a7a24 */ /* 0x010fe200078e02ff */
[----:B------:R-:W-:Y:S01]  /*2130*/  LEA.HI.X.SX32 R5, R5, R18, 0x1, P3 ;  /* 0x0000001205057211 */ /* 0x000fe200018f0eff */
[C---:B0-----:R-:W-:Y:S01]  /*2140*/  IMAD R11, R6.reuse, c[0x0][0x198], RZ ;  /* 0x00006600060b7a24 */ /* 0x041fe200078e02ff */
[----:B------:R-:W-:Y:S02]  /*2150*/  LOP3.LUT R7, R7, 0x4, R116, 0xfe, !PT ;  /* 0x0000000407077812 */ /* 0x000fe400078efe74 */
[----:B------:R-:W-:-:S02]  /*2160*/  ISETP.LT.AND P3, PT, R6, c[0x0][0x17c], !P0 ;  /* 0x00005f0006007a0c */ /* 0x000fc40004761270 */
[C---:B------:R-:W-:Y:S01]  /*2170*/  ISETP.LT.AND P5, PT, R7.reuse, c[0x0][0x17c], !P0 ;  /* 0x00005f0007007a0c */ /* 0x040fe200047a1270 */
[----:B------:R-:W-:-:S05]  /*2180*/  IMAD R7, R7, c[0x0][0x198], RZ ;  /* 0x0000660007077a24 */ /* 0x000fca00078e02ff */
[----:B------:R-:W-:-:S04]  /*2190*/  LEA R6, P6, R7, R16, 0x1 ;  /* 0x0000001007067211 */ /* 0x000fc800078c08ff */
[----:B------:R-:W-:Y:S01]  /*21a0*/  LEA.HI.X.SX32 R7, R7, R18, 0x1, P6 ;  /* 0x0000001207077211 */ /* 0x000fe200030f0eff */
[----:B-1----:R0:W-:Y:S04]  /*21b0*/  @P1 STG.E.U16 [R2.64], R17 ;  /* 0x0000001102001986 */ /* 0x0021e8000c101506 */
[----:B---3--:R1:W-:Y:S01]  /*21c0*/  @P4 STG.E.U16 [R4.64], R19 ;  /* 0x0000001304004986 */ /* 0x0083e2000c101506 */
[----:B------:R-:W-:Y:S02]  /*21d0*/  ISETP.LT.AND P4, PT, R8, c[0x0][0x17c], !P0 ;  /* 0x00005f0008007a0c */ /* 0x000fe40004781270 */
[-C--:B------:R-:W-:Y:S01]  /*21e0*/  LEA R8, P6, R12, R16.reuse, 0x1 ;  /* 0x000000100c087211 */ /* 0x080fe200078c08ff */
[----:B-----5:R2:W-:Y:S01]  /*21f0*/  @P5 STG.E.U16 [R6.64], R21 ;  /* 0x0000001506005986 */ /* 0x0205e2000c101506 */
[----:B0-----:R-:W-:-:S02]  /*2200*/  LEA R2, P1, R10, R16, 0x1 ;  /* 0x000000100a027211 */ /* 0x001fc400078208ff */
[----:B------:R-:W-:Y:S02]  /*2210*/  PRMT R17, R17, 0x7632, R17 ;  /* 0x0000763211117816 */ /* 0x000fe40000000011 */
[C---:B-1----:R-:W-:Y:S02]  /*2220*/  LEA R4, P2, R11.reuse, R16, 0x1 ;  /* 0x000000100b047211 */ /* 0x042fe400078408ff */
[----:B------:R-:W-:Y:S02]  /*2230*/  LEA.HI.X.SX32 R3, R10, R18, 0x1, P1 ;  /* 0x000000120a037211 */ /* 0x000fe400008f0eff */
[----:B------:R-:W-:Y:S02]  /*2240*/  LEA R10, P1, R14, R16, 0x1 ;  /* 0x000000100e0a7211 */ /* 0x000fe400078208ff */
[----:B------:R-:W-:Y:S01]  /*2250*/  LEA.HI.X.SX32 R5, R11, R18, 0x1, P2 ;  /* 0x000000120b057211 */ /* 0x000fe200010f0eff */
[----:B------:R2:W-:Y:S01]  /*2260*/  @P4 STG.E.U16 [R2.64], R23 ;  /* 0x0000001702004986 */ /* 0x0005e2000c101506 */
[----:B------:R-:W-:-:S02]  /*2270*/  ISETP.LT.AND P2, PT, R9, c[0x0][0x17c], !P0 ;  /* 0x00005f0009007a0c */ /* 0x000fc40004741270 */
[-C--:B------:R-:W-:Y:S01]  /*2280*/  LEA.HI.X.SX32 R11, R14, R18.reuse, 0x1, P1 ;  /* 0x000000120e0b7211 */ /* 0x080fe200008f0eff */
[----:B------:R2:W-:Y:S01]  /*2290*/  @P3 STG.E.U16 [R4.64], R17 ;  /* 0x0000001104003986 */ /* 0x0005e2000c101506 */
[----:B------:R-:W-:Y:S02]  /*22a0*/  ISETP.LT.AND P1, PT, R13, c[0x0][0x17c], !P0 ;  /* 0x00005f000d007a0c */ /* 0x000fe40004721270 */
[----:B------:R-:W-:Y:S02]  /*22b0*/  ISETP.LT.AND P0, PT, R0, c[0x0][0x17c], !P0 ;  /* 0x00005f0000007a0c */ /* 0x000fe40004701270 */
[----:B------:R-:W-:Y:S02]  /*22c0*/  LEA.HI.X.SX32 R9, R12, R18, 0x1, P6 ;  /* 0x000000120c097211 */ /* 0x000fe400030f0eff */
[----:B------:R-:W-:Y:S02]  /*22d0*/  PRMT R19, R19, 0x7632, R19 ;  /* 0x0000763213137816 */ /* 0x000fe40000000013 */
[----:B------:R-:W-:-:S02]  /*22e0*/  PRMT R0, R21, 0x7632, R0 ;  /* 0x0000763215007816 */ /* 0x000fc40000000000 */
[C---:B------:R-:W-:Y:S01]  /*22f0*/  LEA R12, P6, R15.reuse, R16, 0x1 ;  /* 0x000000100f0c7211 */ /* 0x040fe200078c08ff */
[----:B------:R2:W-:Y:S03]  /*2300*/  @P2 STG.E.U16 [R8.64], R19 ;  /* 0x0000001308002986 */ /* 0x0005e6000c101506 */
[----:B------:R-:W-:Y:S01]  /*2310*/  LEA.HI.X.SX32 R13, R15, R18, 0x1, P6 ;  /* 0x000000120f0d7211 */ /* 0x000fe200030f0eff */
[----:B------:R2:W-:Y:S01]  /*2320*/  @P1 STG.E.U16 [R10.64], R0 ;  /* 0x000000000a001986 */ /* 0x0005e2000c101506 */
[----:B------:R-:W-:Y:S07]  /*2330*/  @!P0 EXIT ;  /* 0x000000000000894d */ /* 0x000fee0003800000 */
[----:B--2---:R-:W-:-:S05]  /*2340*/  PRMT R6, R23, 0x7632, R6 ;  /* 0x0000763217067816 */ /* 0x004fca0000000006 */
[----:B------:R-:W-:Y:S01]  /*2350*/  STG.E.U16 [R12.64], R6 ;  /* 0x000000060c007986 */ /* 0x000fe2000c101506 */
[----:B------:R-:W-:Y:S05]  /*2360*/  EXIT ;  /* 0x000000000000794d */ /* 0x000fea0003800000 */
.L_x_2:
[----:B------:R-:W-:-:S00]  /*2370*/  BRA `(.L_x_2) ;  /* 0xfffffff000007947 */ /* 0x000fc0000383ffff */
[----:B------:R-:W-:-:S00]  /*2380*/  NOP ;  /* 0x0000000000007918 */ /* 0x000fc00000000000 */
[----:B------:R-:W-:-:S00]  /*2390*/  NOP ;  /* 0x0000000000007918 */ /* 0x000fc00000000000 */
[----:B------:R-:W-:-:S00]  /*23a0*/  NOP ;  /* 0x0000000000007918 */ /* 0x000fc00000000000 */
[----:B------:R-:W-:-:S00]  /*23b0*/  NOP ;  /* 0x0000000000007918 */ /* 0x000fc00000000000 */
[----:B------:R-:W-:-:S00]  /*23c0*/  NOP ;  /* 0x0000000000007918 */ /* 0x000fc00000000000 */
[----:B------:R-:W-:-:S00]  /*23d0*/  NOP ;  /* 0x0000000000007918 */ /* 0x000fc00000000000 */
[----:B------:R-:W-:-:S00]  /*23e0*/  NOP ;  /* 0x0000000000007918 */ /* 0x000fc00000000000 */
[----:B------:R-:W-:-:S00]  /*23f0*/  NOP ;  /* 0x0000000000007918 */ /* 0x000fc00000000000 */
.L_x_3:


//--------------------- .nv.shared.matmul_kernel  --------------------------
	.section	.nv.shared.matmul_kernel,"aw",@nobits
	.sectionflags	@""
	.align	16
